//
// Generated by NVIDIA NVVM Compiler
//
// Compiler Build ID: CL-36424714
// Cuda compilation tools, release 13.0, V13.0.88
// Based on NVVM 20.0.0
//

.version 9.0
.target sm_100
.address_size 64

	// .globl	_Z25rgb_to_ycbcr422_c2_kernelPKhiPhiii

.visible .entry _Z25rgb_to_ycbcr422_c2_kernelPKhiPhiii(
	.param .u64 .ptr .align 1 _Z25rgb_to_ycbcr422_c2_kernelPKhiPhiii_param_0,
	.param .u32 _Z25rgb_to_ycbcr422_c2_kernelPKhiPhiii_param_1,
	.param .u64 .ptr .align 1 _Z25rgb_to_ycbcr422_c2_kernelPKhiPhiii_param_2,
	.param .u32 _Z25rgb_to_ycbcr422_c2_kernelPKhiPhiii_param_3,
	.param .u32 _Z25rgb_to_ycbcr422_c2_kernelPKhiPhiii_param_4,
	.param .u32 _Z25rgb_to_ycbcr422_c2_kernelPKhiPhiii_param_5
)
{
	.reg .pred 	%p<14>;
	.reg .b16 	%rs<19>;
	.reg .b32 	%r<26>;
	.reg .b64 	%rd<13>;
	.reg .b64 	%fd<47>;

	ld.param.u64 	%rd1, [_Z25rgb_to_ycbcr422_c2_kernelPKhiPhiii_param_0];
	ld.param.u32 	%r3, [_Z25rgb_to_ycbcr422_c2_kernelPKhiPhiii_param_1];
	ld.param.u64 	%rd2, [_Z25rgb_to_ycbcr422_c2_kernelPKhiPhiii_param_2];
	ld.param.u32 	%r4, [_Z25rgb_to_ycbcr422_c2_kernelPKhiPhiii_param_3];
	ld.param.u32 	%r5, [_Z25rgb_to_ycbcr422_c2_kernelPKhiPhiii_param_4];
	ld.param.u32 	%r6, [_Z25rgb_to_ycbcr422_c2_kernelPKhiPhiii_param_5];
	mov.u32 	%r8, %ctaid.x;
	mov.u32 	%r9, %ntid.x;
	mov.u32 	%r10, %tid.x;
	mad.lo.s32 	%r1, %r8, %r9, %r10;
	mov.u32 	%r11, %ctaid.y;
	mov.u32 	%r12, %ntid.y;
	mov.u32 	%r13, %tid.y;
	mad.lo.s32 	%r14, %r11, %r12, %r13;
	shr.s32 	%r15, %r5, 1;
	setp.ge.s32 	%p1, %r1, %r15;
	setp.ge.s32 	%p2, %r14, %r6;
	or.pred  	%p3, %p1, %p2;
	@%p3 bra 	$L__BB0_2;
	cvta.to.global.u64 	%rd3, %rd1;
	cvta.to.global.u64 	%rd4, %rd2;
	mul.lo.s32 	%r16, %r3, %r14;
	cvt.s64.s32 	%rd5, %r16;
	mul.lo.s32 	%r17, %r4, %r14;
	cvt.s64.s32 	%rd6, %r17;
	mul.lo.s32 	%r18, %r1, 6;
	cvt.s64.s32 	%rd7, %r18;
	add.s64 	%rd8, %rd5, %rd7;
	add.s64 	%rd9, %rd3, %rd8;
	ld.global.u8 	%rs1, [%rd9];
	ld.global.u8 	%rs2, [%rd9+1];
	ld.global.u8 	%rs3, [%rd9+2];
	cvt.rn.f64.u16 	%fd1, %rs1;
	cvt.rn.f64.u16 	%fd2, %rs2;
	cvt.rn.f64.u16 	%fd3, %rs3;
	mul.f64 	%fd4, %fd2, 0d3FE020C49BA5E354;
	fma.rn.f64 	%fd5, %fd1, 0d3FD072B020C49BA6, %fd4;
	fma.rn.f64 	%fd6, %fd3, 0d3FB916872B020C4A, %fd5;
	add.f64 	%fd7, %fd6, 0d4030000000000000;
	mul.f64 	%fd8, %fd1, 0dBFC2F1A9FBE76C8B;
	mul.f64 	%fd9, %fd2, 0d3FD29FBE76C8B439;
	sub.f64 	%fd10, %fd8, %fd9;
	fma.rn.f64 	%fd11, %fd3, 0d3FDC189374BC6A7F, %fd10;
	add.f64 	%fd12, %fd11, 0d4060000000000000;
	mul.f64 	%fd13, %fd1, 0d3FDC189374BC6A7F;
	mul.f64 	%fd14, %fd2, 0d3FD78D4FDF3B645A;
	sub.f64 	%fd15, %fd13, %fd14;
	mul.f64 	%fd16, %fd3, 0d3FB22D0E56041893;
	sub.f64 	%fd17, %fd15, %fd16;
	add.f64 	%fd18, %fd17, 0d4060000000000000;
	setp.gt.f64 	%p4, %fd7, 0d406FE00000000000;
	selp.f64 	%fd19, 0d406FE00000000000, %fd7, %p4;
	cvt.rzi.u32.f64 	%r19, %fd19;
	setp.lt.f64 	%p5, %fd12, 0d0000000000000000;
	setp.gt.f64 	%p6, %fd12, 0d406FE00000000000;
	selp.f64 	%fd20, 0d406FE00000000000, %fd12, %p6;
	selp.f64 	%fd21, 0d0000000000000000, %fd20, %p5;
	cvt.rzi.u32.f64 	%r20, %fd21;
	setp.lt.f64 	%p7, %fd18, 0d0000000000000000;
	setp.gt.f64 	%p8, %fd18, 0d406FE00000000000;
	selp.f64 	%fd22, 0d406FE00000000000, %fd18, %p8;
	selp.f64 	%fd23, 0d0000000000000000, %fd22, %p7;
	cvt.rzi.u32.f64 	%r21, %fd23;
	ld.global.u8 	%rs4, [%rd9+3];
	ld.global.u8 	%rs5, [%rd9+4];
	ld.global.u8 	%rs6, [%rd9+5];
	cvt.rn.f64.u16 	%fd24, %rs4;
	cvt.rn.f64.u16 	%fd25, %rs5;
	cvt.rn.f64.u16 	%fd26, %rs6;
	mul.f64 	%fd27, %fd25, 0d3FE020C49BA5E354;
	fma.rn.f64 	%fd28, %fd24, 0d3FD072B020C49BA6, %fd27;
	fma.rn.f64 	%fd29, %fd26, 0d3FB916872B020C4A, %fd28;
	add.f64 	%fd30, %fd29, 0d4030000000000000;
	mul.f64 	%fd31, %fd24, 0dBFC2F1A9FBE76C8B;
	mul.f64 	%fd32, %fd25, 0d3FD29FBE76C8B439;
	sub.f64 	%fd33, %fd31, %fd32;
	fma.rn.f64 	%fd34, %fd26, 0d3FDC189374BC6A7F, %fd33;
	add.f64 	%fd35, %fd34, 0d4060000000000000;
	mul.f64 	%fd36, %fd24, 0d3FDC189374BC6A7F;
	mul.f64 	%fd37, %fd25, 0d3FD78D4FDF3B645A;
	sub.f64 	%fd38, %fd36, %fd37;
	mul.f64 	%fd39, %fd26, 0d3FB22D0E56041893;
	sub.f64 	%fd40, %fd38, %fd39;
	add.f64 	%fd41, %fd40, 0d4060000000000000;
	setp.gt.f64 	%p9, %fd30, 0d406FE00000000000;
	selp.f64 	%fd42, 0d406FE00000000000, %fd30, %p9;
	cvt.rzi.u32.f64 	%r22, %fd42;
	setp.lt.f64 	%p10, %fd35, 0d0000000000000000;
	setp.gt.f64 	%p11, %fd35, 0d406FE00000000000;
	selp.f64 	%fd43, 0d406FE00000000000, %fd35, %p11;
	selp.f64 	%fd44, 0d0000000000000000, %fd43, %p10;
	cvt.rzi.u32.f64 	%r23, %fd44;
	setp.lt.f64 	%p12, %fd41, 0d0000000000000000;
	setp.gt.f64 	%p13, %fd41, 0d406FE00000000000;
	selp.f64 	%fd45, 0d406FE00000000000, %fd41, %p13;
	selp.f64 	%fd46, 0d0000000000000000, %fd45, %p12;
	cvt.rzi.u32.f64 	%r24, %fd46;
	cvt.u16.u32 	%rs7, %r20;
	and.b16  	%rs8, %rs7, 255;
	cvt.u16.u32 	%rs9, %r23;
	and.b16  	%rs10, %rs9, 255;
	add.s16 	%rs11, %rs10, %rs8;
	shr.u16 	%rs12, %rs11, 1;
	cvt.u16.u32 	%rs13, %r21;
	and.b16  	%rs14, %rs13, 255;
	cvt.u16.u32 	%rs15, %r24;
	and.b16  	%rs16, %rs15, 255;
	add.s16 	%rs17, %rs16, %rs14;
	shr.u16 	%rs18, %rs17, 1;
	shl.b32 	%r25, %r1, 2;
	cvt.s64.s32 	%rd10, %r25;
	add.s64 	%rd11, %rd6, %rd10;
	add.s64 	%rd12, %rd4, %rd11;
	st.global.u8 	[%rd12], %r19;
	st.global.u8 	[%rd12+1], %rs12;
	st.global.u8 	[%rd12+2], %r22;
	st.global.u8 	[%rd12+3], %rs18;
$L__BB0_2:
	ret;

}
	// .globl	_Z25bgr_to_ycbcr422_c2_kernelPKhiPhiii
.visible .entry _Z25bgr_to_ycbcr422_c2_kernelPKhiPhiii(
	.param .u64 .ptr .align 1 _Z25bgr_to_ycbcr422_c2_kernelPKhiPhiii_param_0,
	.param .u32 _Z25bgr_to_ycbcr422_c2_kernelPKhiPhiii_param_1,
	.param .u64 .ptr .align 1 _Z25bgr_to_ycbcr422_c2_kernelPKhiPhiii_param_2,
	.param .u32 _Z25bgr_to_ycbcr422_c2_kernelPKhiPhiii_param_3,
	.param .u32 _Z25bgr_to_ycbcr422_c2_kernelPKhiPhiii_param_4,
	.param .u32 _Z25bgr_to_ycbcr422_c2_kernelPKhiPhiii_param_5
)
{
	.reg .pred 	%p<14>;
	.reg .b16 	%rs<19>;
	.reg .b32 	%r<26>;
	.reg .b64 	%rd<13>;
	.reg .b64 	%fd<47>;

	ld.param.u64 	%rd1, [_Z25bgr_to_ycbcr422_c2_kernelPKhiPhiii_param_0];
	ld.param.u32 	%r3, [_Z25bgr_to_ycbcr422_c2_kernelPKhiPhiii_param_1];
	ld.param.u64 	%rd2, [_Z25bgr_to_ycbcr422_c2_kernelPKhiPhiii_param_2];
	ld.param.u32 	%r4, [_Z25bgr_to_ycbcr422_c2_kernelPKhiPhiii_param_3];
	ld.param.u32 	%r5, [_Z25bgr_to_ycbcr422_c2_kernelPKhiPhiii_param_4];
	ld.param.u32 	%r6, [_Z25bgr_to_ycbcr422_c2_kernelPKhiPhiii_param_5];
	mov.u32 	%r8, %ctaid.x;
	mov.u32 	%r9, %ntid.x;
	mov.u32 	%r10, %tid.x;
	mad.lo.s32 	%r1, %r8, %r9, %r10;
	mov.u32 	%r11, %ctaid.y;
	mov.u32 	%r12, %ntid.y;
	mov.u32 	%r13, %tid.y;
	mad.lo.s32 	%r14, %r11, %r12, %r13;
	shr.s32 	%r15, %r5, 1;
	setp.ge.s32 	%p1, %r1, %r15;
	setp.ge.s32 	%p2, %r14, %r6;
	or.pred  	%p3, %p1, %p2;
	@%p3 bra 	$L__BB1_2;
	cvta.to.global.u64 	%rd3, %rd1;
	cvta.to.global.u64 	%rd4, %rd2;
	mul.lo.s32 	%r16, %r3, %r14;
	cvt.s64.s32 	%rd5, %r16;
	mul.lo.s32 	%r17, %r4, %r14;
	cvt.s64.s32 	%rd6, %r17;
	mul.lo.s32 	%r18, %r1, 6;
	cvt.s64.s32 	%rd7, %r18;
	add.s64 	%rd8, %rd5, %rd7;
	add.s64 	%rd9, %rd3, %rd8;
	ld.global.u8 	%rs1, [%rd9+2];
	ld.global.u8 	%rs2, [%rd9+1];
	ld.global.u8 	%rs3, [%rd9];
	cvt.rn.f64.u16 	%fd1, %rs1;
	cvt.rn.f64.u16 	%fd2, %rs2;
	cvt.rn.f64.u16 	%fd3, %rs3;
	mul.f64 	%fd4, %fd2, 0d3FE020C49BA5E354;
	fma.rn.f64 	%fd5, %fd1, 0d3FD072B020C49BA6, %fd4;
	fma.rn.f64 	%fd6, %fd3, 0d3FB916872B020C4A, %fd5;
	add.f64 	%fd7, %fd6, 0d4030000000000000;
	mul.f64 	%fd8, %fd1, 0dBFC2F1A9FBE76C8B;
	mul.f64 	%fd9, %fd2, 0d3FD29FBE76C8B439;
	sub.f64 	%fd10, %fd8, %fd9;
	fma.rn.f64 	%fd11, %fd3, 0d3FDC189374BC6A7F, %fd10;
	add.f64 	%fd12, %fd11, 0d4060000000000000;
	mul.f64 	%fd13, %fd1, 0d3FDC189374BC6A7F;
	mul.f64 	%fd14, %fd2, 0d3FD78D4FDF3B645A;
	sub.f64 	%fd15, %fd13, %fd14;
	mul.f64 	%fd16, %fd3, 0d3FB22D0E56041893;
	sub.f64 	%fd17, %fd15, %fd16;
	add.f64 	%fd18, %fd17, 0d4060000000000000;
	setp.gt.f64 	%p4, %fd7, 0d406FE00000000000;
	selp.f64 	%fd19, 0d406FE00000000000, %fd7, %p4;
	cvt.rzi.u32.f64 	%r19, %fd19;
	setp.lt.f64 	%p5, %fd12, 0d0000000000000000;
	setp.gt.f64 	%p6, %fd12, 0d406FE00000000000;
	selp.f64 	%fd20, 0d406FE00000000000, %fd12, %p6;
	selp.f64 	%fd21, 0d0000000000000000, %fd20, %p5;
	cvt.rzi.u32.f64 	%r20, %fd21;
	setp.lt.f64 	%p7, %fd18, 0d0000000000000000;
	setp.gt.f64 	%p8, %fd18, 0d406FE00000000000;
	selp.f64 	%fd22, 0d406FE00000000000, %fd18, %p8;
	selp.f64 	%fd23, 0d0000000000000000, %fd22, %p7;
	cvt.rzi.u32.f64 	%r21, %fd23;
	ld.global.u8 	%rs4, [%rd9+5];
	ld.global.u8 	%rs5, [%rd9+4];
	ld.global.u8 	%rs6, [%rd9+3];
	cvt.rn.f64.u16 	%fd24, %rs4;
	cvt.rn.f64.u16 	%fd25, %rs5;
	cvt.rn.f64.u16 	%fd26, %rs6;
	mul.f64 	%fd27, %fd25, 0d3FE020C49BA5E354;
	fma.rn.f64 	%fd28, %fd24, 0d3FD072B020C49BA6, %fd27;
	fma.rn.f64 	%fd29, %fd26, 0d3FB916872B020C4A, %fd28;
	add.f64 	%fd30, %fd29, 0d4030000000000000;
	mul.f64 	%fd31, %fd24, 0dBFC2F1A9FBE76C8B;
	mul.f64 	%fd32, %fd25, 0d3FD29FBE76C8B439;
	sub.f64 	%fd33, %fd31, %fd32;
	fma.rn.f64 	%fd34, %fd26, 0d3FDC189374BC6A7F, %fd33;
	add.f64 	%fd35, %fd34, 0d4060000000000000;
	mul.f64 	%fd36, %fd24, 0d3FDC189374BC6A7F;
	mul.f64 	%fd37, %fd25, 0d3FD78D4FDF3B645A;
	sub.f64 	%fd38, %fd36, %fd37;
	mul.f64 	%fd39, %fd26, 0d3FB22D0E56041893;
	sub.f64 	%fd40, %fd38, %fd39;
	add.f64 	%fd41, %fd40, 0d4060000000000000;
	setp.gt.f64 	%p9, %fd30, 0d406FE00000000000;
	selp.f64 	%fd42, 0d406FE00000000000, %fd30, %p9;
	cvt.rzi.u32.f64 	%r22, %fd42;
	setp.lt.f64 	%p10, %fd35, 0d0000000000000000;
	setp.gt.f64 	%p11, %fd35, 0d406FE00000000000;
	selp.f64 	%fd43, 0d406FE00000000000, %fd35, %p11;
	selp.f64 	%fd44, 0d0000000000000000, %fd43, %p10;
	cvt.rzi.u32.f64 	%r23, %fd44;
	setp.lt.f64 	%p12, %fd41, 0d0000000000000000;
	setp.gt.f64 	%p13, %fd41, 0d406FE00000000000;
	selp.f64 	%fd45, 0d406FE00000000000, %fd41, %p13;
	selp.f64 	%fd46, 0d0000000000000000, %fd45, %p12;
	cvt.rzi.u32.f64 	%r24, %fd46;
	cvt.u16.u32 	%rs7, %r20;
	and.b16  	%rs8, %rs7, 255;
	cvt.u16.u32 	%rs9, %r23;
	and.b16  	%rs10, %rs9, 255;
	add.s16 	%rs11, %rs10, %rs8;
	shr.u16 	%rs12, %rs11, 1;
	cvt.u16.u32 	%rs13, %r21;
	and.b16  	%rs14, %rs13, 255;
	cvt.u16.u32 	%rs15, %r24;
	and.b16  	%rs16, %rs15, 255;
	add.s16 	%rs17, %rs16, %rs14;
	shr.u16 	%rs18, %rs17, 1;
	shl.b32 	%r25, %r1, 2;
	cvt.s64.s32 	%rd10, %r25;
	add.s64 	%rd11, %rd6, %rd10;
	add.s64 	%rd12, %rd4, %rd11;
	st.global.u8 	[%rd12], %r19;
	st.global.u8 	[%rd12+1], %rs12;
	st.global.u8 	[%rd12+2], %r22;
	st.global.u8 	[%rd12+3], %rs18;
$L__BB1_2:
	ret;

}
	// .globl	_Z26bgra_to_ycbcr422_c2_kernelPKhiPhiii
.visible .entry _Z26bgra_to_ycbcr422_c2_kernelPKhiPhiii(
	.param .u64 .ptr .align 1 _Z26bgra_to_ycbcr422_c2_kernelPKhiPhiii_param_0,
	.param .u32 _Z26bgra_to_ycbcr422_c2_kernelPKhiPhiii_param_1,
	.param .u64 .ptr .align 1 _Z26bgra_to_ycbcr422_c2_kernelPKhiPhiii_param_2,
	.param .u32 _Z26bgra_to_ycbcr422_c2_kernelPKhiPhiii_param_3,
	.param .u32 _Z26bgra_to_ycbcr422_c2_kernelPKhiPhiii_param_4,
	.param .u32 _Z26bgra_to_ycbcr422_c2_kernelPKhiPhiii_param_5
)
{
	.reg .pred 	%p<14>;
	.reg .b16 	%rs<19>;
	.reg .b32 	%r<26>;
	.reg .b64 	%rd<13>;
	.reg .b64 	%fd<47>;

	ld.param.u64 	%rd1, [_Z26bgra_to_ycbcr422_c2_kernelPKhiPhiii_param_0];
	ld.param.u32 	%r3, [_Z26bgra_to_ycbcr422_c2_kernelPKhiPhiii_param_1];
	ld.param.u64 	%rd2, [_Z26bgra_to_ycbcr422_c2_kernelPKhiPhiii_param_2];
	ld.param.u32 	%r4, [_Z26bgra_to_ycbcr422_c2_kernelPKhiPhiii_param_3];
	ld.param.u32 	%r5, [_Z26bgra_to_ycbcr422_c2_kernelPKhiPhiii_param_4];
	ld.param.u32 	%r6, [_Z26bgra_to_ycbcr422_c2_kernelPKhiPhiii_param_5];
	mov.u32 	%r8, %ctaid.x;
	mov.u32 	%r9, %ntid.x;
	mov.u32 	%r10, %tid.x;
	mad.lo.s32 	%r1, %r8, %r9, %r10;
	mov.u32 	%r11, %ctaid.y;
	mov.u32 	%r12, %ntid.y;
	mov.u32 	%r13, %tid.y;
	mad.lo.s32 	%r14, %r11, %r12, %r13;
	shr.s32 	%r15, %r5, 1;
	setp.ge.s32 	%p1, %r1, %r15;
	setp.ge.s32 	%p2, %r14, %r6;
	or.pred  	%p3, %p1, %p2;
	@%p3 bra 	$L__BB2_2;
	cvta.to.global.u64 	%rd3, %rd1;
	cvta.to.global.u64 	%rd4, %rd2;
	shl.b32 	%r16, %r1, 3;
	mul.lo.s32 	%r17, %r3, %r14;
	cvt.s64.s32 	%rd5, %r17;
	mul.lo.s32 	%r18, %r4, %r14;
	cvt.s64.s32 	%rd6, %r18;
	cvt.s64.s32 	%rd7, %r16;
	add.s64 	%rd8, %rd5, %rd7;
	add.s64 	%rd9, %rd3, %rd8;
	ld.global.u8 	%rs1, [%rd9+2];
	ld.global.u8 	%rs2, [%rd9+1];
	ld.global.u8 	%rs3, [%rd9];
	cvt.rn.f64.u16 	%fd1, %rs1;
	cvt.rn.f64.u16 	%fd2, %rs2;
	cvt.rn.f64.u16 	%fd3, %rs3;
	mul.f64 	%fd4, %fd2, 0d3FE020C49BA5E354;
	fma.rn.f64 	%fd5, %fd1, 0d3FD072B020C49BA6, %fd4;
	fma.rn.f64 	%fd6, %fd3, 0d3FB916872B020C4A, %fd5;
	add.f64 	%fd7, %fd6, 0d4030000000000000;
	mul.f64 	%fd8, %fd1, 0dBFC2F1A9FBE76C8B;
	mul.f64 	%fd9, %fd2, 0d3FD29FBE76C8B439;
	sub.f64 	%fd10, %fd8, %fd9;
	fma.rn.f64 	%fd11, %fd3, 0d3FDC189374BC6A7F, %fd10;
	add.f64 	%fd12, %fd11, 0d4060000000000000;
	mul.f64 	%fd13, %fd1, 0d3FDC189374BC6A7F;
	mul.f64 	%fd14, %fd2, 0d3FD78D4FDF3B645A;
	sub.f64 	%fd15, %fd13, %fd14;
	mul.f64 	%fd16, %fd3, 0d3FB22D0E56041893;
	sub.f64 	%fd17, %fd15, %fd16;
	add.f64 	%fd18, %fd17, 0d4060000000000000;
	setp.gt.f64 	%p4, %fd7, 0d406FE00000000000;
	selp.f64 	%fd19, 0d406FE00000000000, %fd7, %p4;
	cvt.rzi.u32.f64 	%r19, %fd19;
	setp.lt.f64 	%p5, %fd12, 0d0000000000000000;
	setp.gt.f64 	%p6, %fd12, 0d406FE00000000000;
	selp.f64 	%fd20, 0d406FE00000000000, %fd12, %p6;
	selp.f64 	%fd21, 0d0000000000000000, %fd20, %p5;
	cvt.rzi.u32.f64 	%r20, %fd21;
	setp.lt.f64 	%p7, %fd18, 0d0000000000000000;
	setp.gt.f64 	%p8, %fd18, 0d406FE00000000000;
	selp.f64 	%fd22, 0d406FE00000000000, %fd18, %p8;
	selp.f64 	%fd23, 0d0000000000000000, %fd22, %p7;
	cvt.rzi.u32.f64 	%r21, %fd23;
	ld.global.u8 	%rs4, [%rd9+6];
	ld.global.u8 	%rs5, [%rd9+5];
	ld.global.u8 	%rs6, [%rd9+4];
	cvt.rn.f64.u16 	%fd24, %rs4;
	cvt.rn.f64.u16 	%fd25, %rs5;
	cvt.rn.f64.u16 	%fd26, %rs6;
	mul.f64 	%fd27, %fd25, 0d3FE020C49BA5E354;
	fma.rn.f64 	%fd28, %fd24, 0d3FD072B020C49BA6, %fd27;
	fma.rn.f64 	%fd29, %fd26, 0d3FB916872B020C4A, %fd28;
	add.f64 	%fd30, %fd29, 0d4030000000000000;
	mul.f64 	%fd31, %fd24, 0dBFC2F1A9FBE76C8B;
	mul.f64 	%fd32, %fd25, 0d3FD29FBE76C8B439;
	sub.f64 	%fd33, %fd31, %fd32;
	fma.rn.f64 	%fd34, %fd26, 0d3FDC189374BC6A7F, %fd33;
	add.f64 	%fd35, %fd34, 0d4060000000000000;
	mul.f64 	%fd36, %fd24, 0d3FDC189374BC6A7F;
	mul.f64 	%fd37, %fd25, 0d3FD78D4FDF3B645A;
	sub.f64 	%fd38, %fd36, %fd37;
	mul.f64 	%fd39, %fd26, 0d3FB22D0E56041893;
	sub.f64 	%fd40, %fd38, %fd39;
	add.f64 	%fd41, %fd40, 0d4060000000000000;
	setp.gt.f64 	%p9, %fd30, 0d406FE00000000000;
	selp.f64 	%fd42, 0d406FE00000000000, %fd30, %p9;
	cvt.rzi.u32.f64 	%r22, %fd42;
	setp.lt.f64 	%p10, %fd35, 0d0000000000000000;
	setp.gt.f64 	%p11, %fd35, 0d406FE00000000000;
	selp.f64 	%fd43, 0d406FE00000000000, %fd35, %p11;
	selp.f64 	%fd44, 0d0000000000000000, %fd43, %p10;
	cvt.rzi.u32.f64 	%r23, %fd44;
	setp.lt.f64 	%p12, %fd41, 0d0000000000000000;
	setp.gt.f64 	%p13, %fd41, 0d406FE00000000000;
	selp.f64 	%fd45, 0d406FE00000000000, %fd41, %p13;
	selp.f64 	%fd46, 0d0000000000000000, %fd45, %p12;
	cvt.rzi.u32.f64 	%r24, %fd46;
	cvt.u16.u32 	%rs7, %r20;
	and.b16  	%rs8, %rs7, 255;
	cvt.u16.u32 	%rs9, %r23;
	and.b16  	%rs10, %rs9, 255;
	add.s16 	%rs11, %rs10, %rs8;
	shr.u16 	%rs12, %rs11, 1;
	cvt.u16.u32 	%rs13, %r21;
	and.b16  	%rs14, %rs13, 255;
	cvt.u16.u32 	%rs15, %r24;
	and.b16  	%rs16, %rs15, 255;
	add.s16 	%rs17, %rs16, %rs14;
	shr.u16 	%rs18, %rs17, 1;
	shl.b32 	%r25, %r1, 2;
	cvt.s64.s32 	%rd10, %r25;
	add.s64 	%rd11, %rd6, %rd10;
	add.s64 	%rd12, %rd4, %rd11;
	st.global.u8 	[%rd12], %r19;
	st.global.u8 	[%rd12+1], %rs12;
	st.global.u8 	[%rd12+2], %r22;
	st.global.u8 	[%rd12+3], %rs18;
$L__BB2_2:
	ret;

}
	// .globl	_Z25ycbcr422_to_rgb_c3_kernelPKhiPhiii
.visible .entry _Z25ycbcr422_to_rgb_c3_kernelPKhiPhiii(
	.param .u64 .ptr .align 1 _Z25ycbcr422_to_rgb_c3_kernelPKhiPhiii_param_0,
	.param .u32 _Z25ycbcr422_to_rgb_c3_kernelPKhiPhiii_param_1,
	.param .u64 .ptr .align 1 _Z25ycbcr422_to_rgb_c3_kernelPKhiPhiii_param_2,
	.param .u32 _Z25ycbcr422_to_rgb_c3_kernelPKhiPhiii_param_3,
	.param .u32 _Z25ycbcr422_to_rgb_c3_kernelPKhiPhiii_param_4,
	.param .u32 _Z25ycbcr422_to_rgb_c3_kernelPKhiPhiii_param_5
)
{
	.reg .pred 	%p<10>;
	.reg .b16 	%rs<4>;
	.reg .b32 	%r<23>;
	.reg .b64 	%rd<15>;
	.reg .b64 	%fd<18>;

	ld.param.u64 	%rd1, [_Z25ycbcr422_to_rgb_c3_kernelPKhiPhiii_param_0];
	ld.param.u32 	%r3, [_Z25ycbcr422_to_rgb_c3_kernelPKhiPhiii_param_1];
	ld.param.u64 	%rd2, [_Z25ycbcr422_to_rgb_c3_kernelPKhiPhiii_param_2];
	ld.param.u32 	%r4, [_Z25ycbcr422_to_rgb_c3_kernelPKhiPhiii_param_3];
	ld.param.u32 	%r5, [_Z25ycbcr422_to_rgb_c3_kernelPKhiPhiii_param_4];
	ld.param.u32 	%r6, [_Z25ycbcr422_to_rgb_c3_kernelPKhiPhiii_param_5];
	mov.u32 	%r8, %ctaid.x;
	mov.u32 	%r9, %ntid.x;
	mov.u32 	%r10, %tid.x;
	mad.lo.s32 	%r1, %r8, %r9, %r10;
	mov.u32 	%r11, %ctaid.y;
	mov.u32 	%r12, %ntid.y;
	mov.u32 	%r13, %tid.y;
	mad.lo.s32 	%r14, %r11, %r12, %r13;
	setp.ge.s32 	%p1, %r1, %r5;
	setp.ge.s32 	%p2, %r14, %r6;
	or.pred  	%p3, %p1, %p2;
	@%p3 bra 	$L__BB3_2;
	cvta.to.global.u64 	%rd3, %rd1;
	cvta.to.global.u64 	%rd4, %rd2;
	mul.lo.s32 	%r15, %r3, %r14;
	cvt.s64.s32 	%rd5, %r15;
	add.s64 	%rd6, %rd3, %rd5;
	mul.lo.s32 	%r16, %r4, %r14;
	cvt.s64.s32 	%rd7, %r16;
	shl.b32 	%r17, %r1, 1;
	and.b32  	%r18, %r17, -4;
	cvt.s64.s32 	%rd8, %r18;
	add.s64 	%rd9, %rd6, %rd8;
	ld.global.u8 	%rs1, [%rd9+1];
	ld.global.u8 	%rs2, [%rd9+3];
	cvt.s64.s32 	%rd10, %r17;
	add.s64 	%rd11, %rd6, %rd10;
	ld.global.u8 	%rs3, [%rd11];
	cvt.rn.f64.u16 	%fd1, %rs3;
	add.f64 	%fd2, %fd1, 0dC030000000000000;
	mul.f64 	%fd3, %fd2, 0d3FF29FBE76C8B439;
	cvt.rn.f64.u16 	%fd4, %rs2;
	add.f64 	%fd5, %fd4, 0dC060000000000000;
	cvt.rn.f64.u16 	%fd6, %rs1;
	add.f64 	%fd7, %fd6, 0dC060000000000000;
	fma.rn.f64 	%fd8, %fd5, 0d3FF989374BC6A7F0, %fd3;
	fma.rn.f64 	%fd9, %fd5, 0dBFEA04189374BC6A, %fd3;
	fma.rn.f64 	%fd10, %fd7, 0dBFD916872B020C4A, %fd9;
	fma.rn.f64 	%fd11, %fd7, 0d400022D0E5604189, %fd3;
	setp.lt.f64 	%p4, %fd8, 0d0000000000000000;
	setp.gt.f64 	%p5, %fd8, 0d406FE00000000000;
	selp.f64 	%fd12, 0d406FE00000000000, %fd8, %p5;
	selp.f64 	%fd13, 0d0000000000000000, %fd12, %p4;
	cvt.rzi.u32.f64 	%r19, %fd13;
	setp.lt.f64 	%p6, %fd10, 0d0000000000000000;
	setp.gt.f64 	%p7, %fd10, 0d406FE00000000000;
	selp.f64 	%fd14, 0d406FE00000000000, %fd10, %p7;
	selp.f64 	%fd15, 0d0000000000000000, %fd14, %p6;
	cvt.rzi.u32.f64 	%r20, %fd15;
	setp.lt.f64 	%p8, %fd11, 0d0000000000000000;
	setp.gt.f64 	%p9, %fd11, 0d406FE00000000000;
	selp.f64 	%fd16, 0d406FE00000000000, %fd11, %p9;
	selp.f64 	%fd17, 0d0000000000000000, %fd16, %p8;
	cvt.rzi.u32.f64 	%r21, %fd17;
	mul.lo.s32 	%r22, %r1, 3;
	cvt.s64.s32 	%rd12, %r22;
	add.s64 	%rd13, %rd7, %rd12;
	add.s64 	%rd14, %rd4, %rd13;
	st.global.u8 	[%rd14], %r19;
	st.global.u8 	[%rd14+1], %r20;
	st.global.u8 	[%rd14+2], %r21;
$L__BB3_2:
	ret;

}
	// .globl	_Z25ycbcr422_to_bgr_c3_kernelPKhiPhiii
.visible .entry _Z25ycbcr422_to_bgr_c3_kernelPKhiPhiii(
	.param .u64 .ptr .align 1 _Z25ycbcr422_to_bgr_c3_kernelPKhiPhiii_param_0,
	.param .u32 _Z25ycbcr422_to_bgr_c3_kernelPKhiPhiii_param_1,
	.param .u64 .ptr .align 1 _Z25ycbcr422_to_bgr_c3_kernelPKhiPhiii_param_2,
	.param .u32 _Z25ycbcr422_to_bgr_c3_kernelPKhiPhiii_param_3,
	.param .u32 _Z25ycbcr422_to_bgr_c3_kernelPKhiPhiii_param_4,
	.param .u32 _Z25ycbcr422_to_bgr_c3_kernelPKhiPhiii_param_5
)
{
	.reg .pred 	%p<10>;
	.reg .b16 	%rs<4>;
	.reg .b32 	%r<23>;
	.reg .b64 	%rd<15>;
	.reg .b64 	%fd<18>;

	ld.param.u64 	%rd1, [_Z25ycbcr422_to_bgr_c3_kernelPKhiPhiii_param_0];
	ld.param.u32 	%r3, [_Z25ycbcr422_to_bgr_c3_kernelPKhiPhiii_param_1];
	ld.param.u64 	%rd2, [_Z25ycbcr422_to_bgr_c3_kernelPKhiPhiii_param_2];
	ld.param.u32 	%r4, [_Z25ycbcr422_to_bgr_c3_kernelPKhiPhiii_param_3];
	ld.param.u32 	%r5, [_Z25ycbcr422_to_bgr_c3_kernelPKhiPhiii_param_4];
	ld.param.u32 	%r6, [_Z25ycbcr422_to_bgr_c3_kernelPKhiPhiii_param_5];
	mov.u32 	%r8, %ctaid.x;
	mov.u32 	%r9, %ntid.x;
	mov.u32 	%r10, %tid.x;
	mad.lo.s32 	%r1, %r8, %r9, %r10;
	mov.u32 	%r11, %ctaid.y;
	mov.u32 	%r12, %ntid.y;
	mov.u32 	%r13, %tid.y;
	mad.lo.s32 	%r14, %r11, %r12, %r13;
	setp.ge.s32 	%p1, %r1, %r5;
	setp.ge.s32 	%p2, %r14, %r6;
	or.pred  	%p3, %p1, %p2;
	@%p3 bra 	$L__BB4_2;
	cvta.to.global.u64 	%rd3, %rd1;
	cvta.to.global.u64 	%rd4, %rd2;
	mul.lo.s32 	%r15, %r3, %r14;
	cvt.s64.s32 	%rd5, %r15;
	add.s64 	%rd6, %rd3, %rd5;
	mul.lo.s32 	%r16, %r4, %r14;
	cvt.s64.s32 	%rd7, %r16;
	shl.b32 	%r17, %r1, 1;
	and.b32  	%r18, %r17, -4;
	cvt.s64.s32 	%rd8, %r18;
	add.s64 	%rd9, %rd6, %rd8;
	ld.global.u8 	%rs1, [%rd9+1];
	ld.global.u8 	%rs2, [%rd9+3];
	cvt.s64.s32 	%rd10, %r17;
	add.s64 	%rd11, %rd6, %rd10;
	ld.global.u8 	%rs3, [%rd11];
	cvt.rn.f64.u16 	%fd1, %rs3;
	add.f64 	%fd2, %fd1, 0dC030000000000000;
	mul.f64 	%fd3, %fd2, 0d3FF29FBE76C8B439;
	cvt.rn.f64.u16 	%fd4, %rs2;
	add.f64 	%fd5, %fd4, 0dC060000000000000;
	cvt.rn.f64.u16 	%fd6, %rs1;
	add.f64 	%fd7, %fd6, 0dC060000000000000;
	fma.rn.f64 	%fd8, %fd5, 0d3FF989374BC6A7F0, %fd3;
	fma.rn.f64 	%fd9, %fd5, 0dBFEA04189374BC6A, %fd3;
	fma.rn.f64 	%fd10, %fd7, 0dBFD916872B020C4A, %fd9;
	fma.rn.f64 	%fd11, %fd7, 0d400022D0E5604189, %fd3;
	setp.lt.f64 	%p4, %fd8, 0d0000000000000000;
	setp.gt.f64 	%p5, %fd8, 0d406FE00000000000;
	selp.f64 	%fd12, 0d406FE00000000000, %fd8, %p5;
	selp.f64 	%fd13, 0d0000000000000000, %fd12, %p4;
	cvt.rzi.u32.f64 	%r19, %fd13;
	setp.lt.f64 	%p6, %fd10, 0d0000000000000000;
	setp.gt.f64 	%p7, %fd10, 0d406FE00000000000;
	selp.f64 	%fd14, 0d406FE00000000000, %fd10, %p7;
	selp.f64 	%fd15, 0d0000000000000000, %fd14, %p6;
	cvt.rzi.u32.f64 	%r20, %fd15;
	setp.lt.f64 	%p8, %fd11, 0d0000000000000000;
	setp.gt.f64 	%p9, %fd11, 0d406FE00000000000;
	selp.f64 	%fd16, 0d406FE00000000000, %fd11, %p9;
	selp.f64 	%fd17, 0d0000000000000000, %fd16, %p8;
	cvt.rzi.u32.f64 	%r21, %fd17;
	mul.lo.s32 	%r22, %r1, 3;
	cvt.s64.s32 	%rd12, %r22;
	add.s64 	%rd13, %rd7, %rd12;
	add.s64 	%rd14, %rd4, %rd13;
	st.global.u8 	[%rd14], %r21;
	st.global.u8 	[%rd14+1], %r20;
	st.global.u8 	[%rd14+2], %r19;
$L__BB4_2:
	ret;

}
	// .globl	_Z25ycbcr422_to_bgr_c4_kernelPKhiPhiiih
.visible .entry _Z25ycbcr422_to_bgr_c4_kernelPKhiPhiiih(
	.param .u64 .ptr .align 1 _Z25ycbcr422_to_bgr_c4_kernelPKhiPhiiih_param_0,
	.param .u32 _Z25ycbcr422_to_bgr_c4_kernelPKhiPhiiih_param_1,
	.param .u64 .ptr .align 1 _Z25ycbcr422_to_bgr_c4_kernelPKhiPhiiih_param_2,
	.param .u32 _Z25ycbcr422_to_bgr_c4_kernelPKhiPhiiih_param_3,
	.param .u32 _Z25ycbcr422_to_bgr_c4_kernelPKhiPhiiih_param_4,
	.param .u32 _Z25ycbcr422_to_bgr_c4_kernelPKhiPhiiih_param_5,
	.param .u8 _Z25ycbcr422_to_bgr_c4_kernelPKhiPhiiih_param_6
)
{
	.reg .pred 	%p<10>;
	.reg .b16 	%rs<5>;
	.reg .b32 	%r<23>;
	.reg .b64 	%rd<15>;
	.reg .b64 	%fd<18>;

	ld.param.u64 	%rd1, [_Z25ycbcr422_to_bgr_c4_kernelPKhiPhiiih_param_0];
	ld.param.u32 	%r3, [_Z25ycbcr422_to_bgr_c4_kernelPKhiPhiiih_param_1];
	ld.param.u64 	%rd2, [_Z25ycbcr422_to_bgr_c4_kernelPKhiPhiiih_param_2];
	ld.param.u32 	%r4, [_Z25ycbcr422_to_bgr_c4_kernelPKhiPhiiih_param_3];
	ld.param.u32 	%r5, [_Z25ycbcr422_to_bgr_c4_kernelPKhiPhiiih_param_4];
	ld.param.u32 	%r6, [_Z25ycbcr422_to_bgr_c4_kernelPKhiPhiiih_param_5];
	ld.param.u8 	%rs1, [_Z25ycbcr422_to_bgr_c4_kernelPKhiPhiiih_param_6];
	mov.u32 	%r8, %ctaid.x;
	mov.u32 	%r9, %ntid.x;
	mov.u32 	%r10, %tid.x;
	mad.lo.s32 	%r1, %r8, %r9, %r10;
	mov.u32 	%r11, %ctaid.y;
	mov.u32 	%r12, %ntid.y;
	mov.u32 	%r13, %tid.y;
	mad.lo.s32 	%r14, %r11, %r12, %r13;
	setp.ge.s32 	%p1, %r1, %r5;
	setp.ge.s32 	%p2, %r14, %r6;
	or.pred  	%p3, %p1, %p2;
	@%p3 bra 	$L__BB5_2;
	cvta.to.global.u64 	%rd3, %rd1;
	cvta.to.global.u64 	%rd4, %rd2;
	mul.lo.s32 	%r15, %r3, %r14;
	cvt.s64.s32 	%rd5, %r15;
	add.s64 	%rd6, %rd3, %rd5;
	mul.lo.s32 	%r16, %r4, %r14;
	cvt.s64.s32 	%rd7, %r16;
	shl.b32 	%r17, %r1, 1;
	and.b32  	%r18, %r17, -4;
	cvt.s64.s32 	%rd8, %r18;
	add.s64 	%rd9, %rd6, %rd8;
	ld.global.u8 	%rs2, [%rd9+1];
	ld.global.u8 	%rs3, [%rd9+3];
	cvt.s64.s32 	%rd10, %r17;
	add.s64 	%rd11, %rd6, %rd10;
	ld.global.u8 	%rs4, [%rd11];
	cvt.rn.f64.u16 	%fd1, %rs4;
	add.f64 	%fd2, %fd1, 0dC030000000000000;
	mul.f64 	%fd3, %fd2, 0d3FF29FBE76C8B439;
	cvt.rn.f64.u16 	%fd4, %rs3;
	add.f64 	%fd5, %fd4, 0dC060000000000000;
	cvt.rn.f64.u16 	%fd6, %rs2;
	add.f64 	%fd7, %fd6, 0dC060000000000000;
	fma.rn.f64 	%fd8, %fd5, 0d3FF989374BC6A7F0, %fd3;
	fma.rn.f64 	%fd9, %fd5, 0dBFEA04189374BC6A, %fd3;
	fma.rn.f64 	%fd10, %fd7, 0dBFD916872B020C4A, %fd9;
	fma.rn.f64 	%fd11, %fd7, 0d400022D0E5604189, %fd3;
	setp.lt.f64 	%p4, %fd8, 0d0000000000000000;
	setp.gt.f64 	%p5, %fd8, 0d406FE00000000000;
	selp.f64 	%fd12, 0d406FE00000000000, %fd8, %p5;
	selp.f64 	%fd13, 0d0000000000000000, %fd12, %p4;
	cvt.rzi.u32.f64 	%r19, %fd13;
	setp.lt.f64 	%p6, %fd10, 0d0000000000000000;
	setp.gt.f64 	%p7, %fd10, 0d406FE00000000000;
	selp.f64 	%fd14, 0d406FE00000000000, %fd10, %p7;
	selp.f64 	%fd15, 0d0000000000000000, %fd14, %p6;
	cvt.rzi.u32.f64 	%r20, %fd15;
	setp.lt.f64 	%p8, %fd11, 0d0000000000000000;
	setp.gt.f64 	%p9, %fd11, 0d406FE00000000000;
	selp.f64 	%fd16, 0d406FE00000000000, %fd11, %p9;
	selp.f64 	%fd17, 0d0000000000000000, %fd16, %p8;
	cvt.rzi.u32.f64 	%r21, %fd17;
	shl.b32 	%r22, %r1, 2;
	cvt.s64.s32 	%rd12, %r22;
	add.s64 	%rd13, %rd7, %rd12;
	add.s64 	%rd14, %rd4, %rd13;
	st.global.u8 	[%rd14], %r21;
	st.global.u8 	[%rd14+1], %r20;
	st.global.u8 	[%rd14+2], %r19;
	st.global.u8 	[%rd14+3], %rs1;
$L__BB5_2:
	ret;

}


// ===== COMPILED SASS (sm_100) =====

	.target	sm_100

	.elftype	@"ET_EXEC"


//--------------------- .note.nv.tkinfo           --------------------------
	.section	.note.nv.tkinfo,"",@"SHT_NOTE"
	.sectionflags	@"SHF_NOTE_NV_TKINFO"
	.tkinfo
        /*0018*/ 	.word	0x00000002
        /*0030*/ 	.string	""
        /*0030*/ 	.string	"ptxas"
        /*0030*/ 	.string	"Cuda compilation tools, release 13.0, V13.0.88"
        /*0030*/ 	.string	"Build cuda_13.0.r13.0/compiler.36424714_0"
        /*0030*/ 	.string	"-arch sm_100 -m 64 "



//--------------------- .note.nv.cuinfo           --------------------------
	.section	.note.nv.cuinfo,"",@"SHT_NOTE"
	.sectionflags	@"SHF_NOTE_NV_CUINFO"
        /*0018*/ 	.short	0x0002
        /*001a*/ 	.short	0x0064
        /*001c*/ 	.short	0x0082
	.zero		2


//--------------------- .nv.info                  --------------------------
	.section	.nv.info,"",@"SHT_CUDA_INFO"
	.align	4


	//----- nvinfo : EIATTR_REGCOUNT
	.align		4
        /*0000*/ 	.byte	0x04, 0x2f
        /*0002*/ 	.short	(.L_1 - .L_0)
	.align		4
.L_0:
        /*0004*/ 	.word	index@(_Z25rgb_to_ycbcr422_c2_kernelPKhiPhiii)
        /*0008*/ 	.word	0x00000018


	//----- nvinfo : EIATTR_FRAME_SIZE
	.align		4
.L_1:
        /*000c*/ 	.byte	0x04, 0x11
        /*000e*/ 	.short	(.L_3 - .L_2)
	.align		4
.L_2:
        /*0010*/ 	.word	index@(_Z25rgb_to_ycbcr422_c2_kernelPKhiPhiii)
        /*0014*/ 	.word	0x00000000


	//----- nvinfo : EIATTR_REGCOUNT
	.align		4
.L_3:
        /*0018*/ 	.byte	0x04, 0x2f
        /*001a*/ 	.short	(.L_5 - .L_4)
	.align		4
.L_4:
        /*001c*/ 	.word	index@(_Z25bgr_to_ycbcr422_c2_kernelPKhiPhiii)
        /*0020*/ 	.word	0x00000018


	//----- nvinfo : EIATTR_FRAME_SIZE
	.align		4
.L_5:
        /*0024*/ 	.byte	0x04, 0x11
        /*0026*/ 	.short	(.L_7 - .L_6)
	.align		4
.L_6:
        /*0028*/ 	.word	index@(_Z25bgr_to_ycbcr422_c2_kernelPKhiPhiii)
        /*002c*/ 	.word	0x00000000


	//----- nvinfo : EIATTR_REGCOUNT
	.align		4
.L_7:
        /*0030*/ 	.byte	0x04, 0x2f
        /*0032*/ 	.short	(.L_9 - .L_8)
	.align		4
.L_8:
        /*0034*/ 	.word	index@(_Z26bgra_to_ycbcr422_c2_kernelPKhiPhiii)
        /*0038*/ 	.word	0x00000018


	//----- nvinfo : EIATTR_FRAME_SIZE
	.align		4
.L_9:
        /*003c*/ 	.byte	0x04, 0x11
        /*003e*/ 	.short	(.L_11 - .L_10)
	.align		4
.L_10:
        /*0040*/ 	.word	index@(_Z26bgra_to_ycbcr422_c2_kernelPKhiPhiii)
        /*0044*/ 	.word	0x00000000


	//----- nvinfo : EIATTR_REGCOUNT
	.align		4
.L_11:
        /*0048*/ 	.byte	0x04, 0x2f
        /*004a*/ 	.short	(.L_13 - .L_12)
	.align		4
.L_12:
        /*004c*/ 	.word	index@(_Z25ycbcr422_to_rgb_c3_kernelPKhiPhiii)
        /*0050*/ 	.word	0x00000012


	//----- nvinfo : EIATTR_FRAME_SIZE
	.align		4
.L_13:
        /*0054*/ 	.byte	0x04, 0x11
        /*0056*/ 	.short	(.L_15 - .L_14)
	.align		4
.L_14:
        /*0058*/ 	.word	index@(_Z25ycbcr422_to_rgb_c3_kernelPKhiPhiii)
        /*005c*/ 	.word	0x00000000


	//----- nvinfo : EIATTR_REGCOUNT
	.align		4
.L_15:
        /*0060*/ 	.byte	0x04, 0x2f
        /*0062*/ 	.short	(.L_17 - .L_16)
	.align		4
.L_16:
        /*0064*/ 	.word	index@(_Z25ycbcr422_to_bgr_c3_kernelPKhiPhiii)
        /*0068*/ 	.word	0x00000012


	//----- nvinfo : EIATTR_FRAME_SIZE
	.align		4
.L_17:
        /*006c*/ 	.byte	0x04, 0x11
        /*006e*/ 	.short	(.L_19 - .L_18)
	.align		4
.L_18:
        /*0070*/ 	.word	index@(_Z25ycbcr422_to_bgr_c3_kernelPKhiPhiii)
        /*0074*/ 	.word	0x00000000


	//----- nvinfo : EIATTR_REGCOUNT
	.align		4
.L_19:
        /*0078*/ 	.byte	0x04, 0x2f
        /*007a*/ 	.short	(.L_21 - .L_20)
	.align		4
.L_20:
        /*007c*/ 	.word	index@(_Z25ycbcr422_to_bgr_c4_kernelPKhiPhiiih)
        /*0080*/ 	.word	0x00000012


	//----- nvinfo : EIATTR_FRAME_SIZE
	.align		4
.L_21:
        /*0084*/ 	.byte	0x04, 0x11
        /*0086*/ 	.short	(.L_23 - .L_22)
	.align		4
.L_22:
        /*0088*/ 	.word	index@(_Z25ycbcr422_to_bgr_c4_kernelPKhiPhiiih)
        /*008c*/ 	.word	0x00000000


	//----- nvinfo : EIATTR_MIN_STACK_SIZE
	.align		4
.L_23:
        /*0090*/ 	.byte	0x04, 0x12
        /*0092*/ 	.short	(.L_25 - .L_24)
	.align		4
.L_24:
        /*0094*/ 	.word	index@(_Z25ycbcr422_to_bgr_c4_kernelPKhiPhiiih)
        /*0098*/ 	.word	0x00000000


	//----- nvinfo : EIATTR_MIN_STACK_SIZE
	.align		4
.L_25:
        /*009c*/ 	.byte	0x04, 0x12
        /*009e*/ 	.short	(.L_27 - .L_26)
	.align		4
.L_26:
        /*00a0*/ 	.word	index@(_Z25ycbcr422_to_bgr_c3_kernelPKhiPhiii)
        /*00a4*/ 	.word	0x00000000


	//----- nvinfo : EIATTR_MIN_STACK_SIZE
	.align		4
.L_27:
        /*00a8*/ 	.byte	0x04, 0x12
        /*00aa*/ 	.short	(.L_29 - .L_28)
	.align		4
.L_28:
        /*00ac*/ 	.word	index@(_Z25ycbcr422_to_rgb_c3_kernelPKhiPhiii)
        /*00b0*/ 	.word	0x00000000


	//----- nvinfo : EIATTR_MIN_STACK_SIZE
	.align		4
.L_29:
        /*00b4*/ 	.byte	0x04, 0x12
        /*00b6*/ 	.short	(.L_31 - .L_30)
	.align		4
.L_30:
        /*00b8*/ 	.word	index@(_Z26bgra_to_ycbcr422_c2_kernelPKhiPhiii)
        /*00bc*/ 	.word	0x00000000


	//----- nvinfo : EIATTR_MIN_STACK_SIZE
	.align		4
.L_31:
        /*00c0*/ 	.byte	0x04, 0x12
        /*00c2*/ 	.short	(.L_33 - .L_32)
	.align		4
.L_32:
        /*00c4*/ 	.word	index@(_Z25bgr_to_ycbcr422_c2_kernelPKhiPhiii)
        /*00c8*/ 	.word	0x00000000


	//----- nvinfo : EIATTR_MIN_STACK_SIZE
	.align		4
.L_33:
        /*00cc*/ 	.byte	0x04, 0x12
        /*00ce*/ 	.short	(.L_35 - .L_34)
	.align		4
.L_34:
        /*00d0*/ 	.word	index@(_Z25rgb_to_ycbcr422_c2_kernelPKhiPhiii)
        /*00d4*/ 	.word	0x00000000
.L_35:


//--------------------- .nv.compat                --------------------------
	.section	.nv.compat,"",@"SHT_CUDA_COMPAT_INFO"
	.align	4
        /*0000*/ 	.byte	0x02, 0x09, 0x00, 0x00, 0x02, 0x02, 0x01, 0x00, 0x02, 0x05, 0x05, 0x00, 0x03, 0x07, 0x01, 0x01
        /*0010*/ 	.byte	0x02, 0x03, 0x00, 0x00, 0x02, 0x06, 0x01, 0x00, 0x04, 0x0b, 0x08, 0x00, 0x01, 0x00, 0x00, 0x00
        /*0020*/ 	.byte	0x00, 0x00, 0x00, 0x00


//--------------------- .nv.info._Z25ycbcr422_to_bgr_c4_kernelPKhiPhiiih --------------------------
	.section	.nv.info._Z25ycbcr422_to_bgr_c4_kernelPKhiPhiiih,"",@"SHT_CUDA_INFO"
	.sectionflags	@""
	.align	4


	//----- nvinfo : EIATTR_CUDA_API_VERSION
	.align		4
        /*0000*/ 	.byte	0x04, 0x37
        /*0002*/ 	.short	(.L_37 - .L_36)
.L_36:
        /*0004*/ 	.word	0x00000082


	//----- nvinfo : EIATTR_KPARAM_INFO
	.align		4
.L_37:
        /*0008*/ 	.byte	0x04, 0x17
        /*000a*/ 	.short	(.L_39 - .L_38)
.L_38:
        /*000c*/ 	.word	0x00000000
        /*0010*/ 	.short	0x0006
        /*0012*/ 	.short	0x0024
        /*0014*/ 	.byte	0x00, 0xf0, 0x05, 0x00


	//----- nvinfo : EIATTR_KPARAM_INFO
	.align		4
.L_39:
        /*0018*/ 	.byte	0x04, 0x17
        /*001a*/ 	.short	(.L_41 - .L_40)
.L_40:
        /*001c*/ 	.word	0x00000000
        /*0020*/ 	.short	0x0005
        /*0022*/ 	.short	0x0020
        /*0024*/ 	.byte	0x00, 0xf0, 0x11, 0x00


	//----- nvinfo : EIATTR_KPARAM_INFO
	.align		4
.L_41:
        /*0028*/ 	.byte	0x04, 0x17
        /*002a*/ 	.short	(.L_43 - .L_42)
.L_42:
        /*002c*/ 	.word	0x00000000
        /*0030*/ 	.short	0x0004
        /*0032*/ 	.short	0x001c
        /*0034*/ 	.byte	0x00, 0xf0, 0x11, 0x00


	//----- nvinfo : EIATTR_KPARAM_INFO
	.align		4
.L_43:
        /*0038*/ 	.byte	0x04, 0x17
        /*003a*/ 	.short	(.L_45 - .L_44)
.L_44:
        /*003c*/ 	.word	0x00000000
        /*0040*/ 	.short	0x0003
        /*0042*/ 	.short	0x0018
        /*0044*/ 	.byte	0x00, 0xf0, 0x11, 0x00


	//----- nvinfo : EIATTR_KPARAM_INFO
	.align		4
.L_45:
        /*0048*/ 	.byte	0x04, 0x17
        /*004a*/ 	.short	(.L_47 - .L_46)
.L_46:
        /*004c*/ 	.word	0x00000000
        /*0050*/ 	.short	0x0002
        /*0052*/ 	.short	0x0010
        /*0054*/ 	.byte	0x00, 0xf5, 0x21, 0x00


	//----- nvinfo : EIATTR_KPARAM_INFO
	.align		4
.L_47:
        /*0058*/ 	.byte	0x04, 0x17
        /*005a*/ 	.short	(.L_49 - .L_48)
.L_48:
        /*005c*/ 	.word	0x00000000
        /*0060*/ 	.short	0x0001
        /*0062*/ 	.short	0x0008
        /*0064*/ 	.byte	0x00, 0xf0, 0x11, 0x00


	//----- nvinfo : EIATTR_KPARAM_INFO
	.align		4
.L_49:
        /*0068*/ 	.byte	0x04, 0x17
        /*006a*/ 	.short	(.L_51 - .L_50)
.L_50:
        /*006c*/ 	.word	0x00000000
        /*0070*/ 	.short	0x0000
        /*0072*/ 	.short	0x0000
        /*0074*/ 	.byte	0x00, 0xf5, 0x21, 0x00


	//----- nvinfo : EIATTR_SPARSE_MMA_MASK
	.align		4
.L_51:
        /*0078*/ 	.byte	0x03, 0x50
        /*007a*/ 	.short	0x0000


	//----- nvinfo : EIATTR_MAXREG_COUNT
	.align		4
        /*007c*/ 	.byte	0x03, 0x1b
        /*007e*/ 	.short	0x00ff


	//----- nvinfo : EIATTR_MERCURY_ISA_VERSION
	.align		4
        /*0080*/ 	.byte	0x03, 0x5f
        /*0082*/ 	.short	0x0101


	//----- nvinfo : EIATTR_VRC_CTA_INIT_COUNT
	.align		4
        /*0084*/ 	.byte	0x02, 0x4a
	.zero		1
	.zero		1


	//----- nvinfo : EIATTR_EXIT_INSTR_OFFSETS
	.align		4
        /*0088*/ 	.byte	0x04, 0x1c
        /*008a*/ 	.short	(.L_53 - .L_52)


	//   ....[0]....
.L_52:
        /*008c*/ 	.word	0x000000d0


	//   ....[1]....
        /*0090*/ 	.word	0x00000540


	//----- nvinfo : EIATTR_CBANK_PARAM_SIZE
	.align		4
.L_53:
        /*0094*/ 	.byte	0x03, 0x19
        /*0096*/ 	.short	0x0025


	//----- nvinfo : EIATTR_PARAM_CBANK
	.align		4
        /*0098*/ 	.byte	0x04, 0x0a
        /*009a*/ 	.short	(.L_55 - .L_54)
	.align		4
.L_54:
        /*009c*/ 	.word	index@(.nv.constant0._Z25ycbcr422_to_bgr_c4_kernelPKhiPhiiih)
        /*00a0*/ 	.short	0x0380
        /*00a2*/ 	.short	0x0025


	//----- nvinfo : EIATTR_SW_WAR
	.align		4
.L_55:
        /*00a4*/ 	.byte	0x04, 0x36
        /*00a6*/ 	.short	(.L_57 - .L_56)
.L_56:
        /*00a8*/ 	.word	0x00000008
.L_57:


//--------------------- .nv.info._Z25ycbcr422_to_bgr_c3_kernelPKhiPhiii --------------------------
	.section	.nv.info._Z25ycbcr422_to_bgr_c3_kernelPKhiPhiii,"",@"SHT_CUDA_INFO"
	.sectionflags	@""
	.align	4


	//----- nvinfo : EIATTR_CUDA_API_VERSION
	.align		4
        /*0000*/ 	.byte	0x04, 0x37
        /*0002*/ 	.short	(.L_59 - .L_58)
.L_58:
        /*0004*/ 	.word	0x00000082


	//----- nvinfo : EIATTR_KPARAM_INFO
	.align		4
.L_59:
        /*0008*/ 	.byte	0x04, 0x17
        /*000a*/ 	.short	(.L_61 - .L_60)
.L_60:
        /*000c*/ 	.word	0x00000000
        /*0010*/ 	.short	0x0005
        /*0012*/ 	.short	0x0020
        /*0014*/ 	.byte	0x00, 0xf0, 0x11, 0x00


	//----- nvinfo : EIATTR_KPARAM_INFO
	.align		4
.L_61:
        /*0018*/ 	.byte	0x04, 0x17
        /*001a*/ 	.short	(.L_63 - .L_62)
.L_62:
        /*001c*/ 	.word	0x00000000
        /*0020*/ 	.short	0x0004
        /*0022*/ 	.short	0x001c
        /*0024*/ 	.byte	0x00, 0xf0, 0x11, 0x00


	//----- nvinfo : EIATTR_KPARAM_INFO
	.align		4
.L_63:
        /*0028*/ 	.byte	0x04, 0x17
        /*002a*/ 	.short	(.L_65 - .L_64)
.L_64:
        /*002c*/ 	.word	0x00000000
        /*0030*/ 	.short	0x0003
        /*0032*/ 	.short	0x0018
        /*0034*/ 	.byte	0x00, 0xf0, 0x11, 0x00


	//----- nvinfo : EIATTR_KPARAM_INFO
	.align		4
.L_65:
        /*0038*/ 	.byte	0x04, 0x17
        /*003a*/ 	.short	(.L_67 - .L_66)
.L_66:
        /*003c*/ 	.word	0x00000000
        /*0040*/ 	.short	0x0002
        /*0042*/ 	.short	0x0010
        /*0044*/ 	.byte	0x00, 0xf5, 0x21, 0x00


	//----- nvinfo : EIATTR_KPARAM_INFO
	.align		4
.L_67:
        /*0048*/ 	.byte	0x04, 0x17
        /*004a*/ 	.short	(.L_69 - .L_68)
.L_68:
        /*004c*/ 	.word	0x00000000
        /*0050*/ 	.short	0x0001
        /*0052*/ 	.short	0x0008
        /*0054*/ 	.byte	0x00, 0xf0, 0x11, 0x00


	//----- nvinfo : EIATTR_KPARAM_INFO
	.align		4
.L_69:
        /*0058*/ 	.byte	0x04, 0x17
        /*005a*/ 	.short	(.L_71 - .L_70)
.L_70:
        /*005c*/ 	.word	0x00000000
        /*0060*/ 	.short	0x0000
        /*0062*/ 	.short	0x0000
        /*0064*/ 	.byte	0x00, 0xf5, 0x21, 0x00


	//----- nvinfo : EIATTR_SPARSE_MMA_MASK
	.align		4
.L_71:
        /*0068*/ 	.byte	0x03, 0x50
        /*006a*/ 	.short	0x0000


	//----- nvinfo : EIATTR_MAXREG_COUNT
	.align		4
        /*006c*/ 	.byte	0x03, 0x1b
        /*006e*/ 	.short	0x00ff


	//----- nvinfo : EIATTR_MERCURY_ISA_VERSION
	.align		4
        /*0070*/ 	.byte	0x03, 0x5f
        /*0072*/ 	.short	0x0101


	//----- nvinfo : EIATTR_VRC_CTA_INIT_COUNT
	.align		4
        /*0074*/ 	.byte	0x02, 0x4a
	.zero		1
	.zero		1


	//----- nvinfo : EIATTR_EXIT_INSTR_OFFSETS
	.align		4
        /*0078*/ 	.byte	0x04, 0x1c
        /*007a*/ 	.short	(.L_73 - .L_72)


	//   ....[0]....
.L_72:
        /*007c*/ 	.word	0x000000d0


	//   ....[1]....
        /*0080*/ 	.word	0x00000520


	//----- nvinfo : EIATTR_CBANK_PARAM_SIZE
	.align		4
.L_73:
        /*0084*/ 	.byte	0x03, 0x19
        /*0086*/ 	.short	0x0024


	//----- nvinfo : EIATTR_PARAM_CBANK
	.align		4
        /*0088*/ 	.byte	0x04, 0x0a
        /*008a*/ 	.short	(.L_75 - .L_74)
	.align		4
.L_74:
        /*008c*/ 	.word	index@(.nv.constant0._Z25ycbcr422_to_bgr_c3_kernelPKhiPhiii)
        /*0090*/ 	.short	0x0380
        /*0092*/ 	.short	0x0024


	//----- nvinfo : EIATTR_SW_WAR
	.align		4
.L_75:
        /*0094*/ 	.byte	0x04, 0x36
        /*0096*/ 	.short	(.L_77 - .L_76)
.L_76:
        /*0098*/ 	.word	0x00000008
.L_77:


//--------------------- .nv.info._Z25ycbcr422_to_rgb_c3_kernelPKhiPhiii --------------------------
	.section	.nv.info._Z25ycbcr422_to_rgb_c3_kernelPKhiPhiii,"",@"SHT_CUDA_INFO"
	.sectionflags	@""
	.align	4


	//----- nvinfo : EIATTR_CUDA_API_VERSION
	.align		4
        /*0000*/ 	.byte	0x04, 0x37
        /*0002*/ 	.short	(.L_79 - .L_78)
.L_78:
        /*0004*/ 	.word	0x00000082


	//----- nvinfo : EIATTR_KPARAM_INFO
	.align		4
.L_79:
        /*0008*/ 	.byte	0x04, 0x17
        /*000a*/ 	.short	(.L_81 - .L_80)
.L_80:
        /*000c*/ 	.word	0x00000000
        /*0010*/ 	.short	0x0005
        /*0012*/ 	.short	0x0020
        /*0014*/ 	.byte	0x00, 0xf0, 0x11, 0x00


	//----- nvinfo : EIATTR_KPARAM_INFO
	.align		4
.L_81:
        /*0018*/ 	.byte	0x04, 0x17
        /*001a*/ 	.short	(.L_83 - .L_82)
.L_82:
        /*001c*/ 	.word	0x00000000
        /*0020*/ 	.short	0x0004
        /*0022*/ 	.short	0x001c
        /*0024*/ 	.byte	0x00, 0xf0, 0x11, 0x00


	//----- nvinfo : EIATTR_KPARAM_INFO
	.align		4
.L_83:
        /*0028*/ 	.byte	0x04, 0x17
        /*002a*/ 	.short	(.L_85 - .L_84)
.L_84:
        /*002c*/ 	.word	0x00000000
        /*0030*/ 	.short	0x0003
        /*0032*/ 	.short	0x0018
        /*0034*/ 	.byte	0x00, 0xf0, 0x11, 0x00


	//----- nvinfo : EIATTR_KPARAM_INFO
	.align		4
.L_85:
        /*0038*/ 	.byte	0x04, 0x17
        /*003a*/ 	.short	(.L_87 - .L_86)
.L_86:
        /*003c*/ 	.word	0x00000000
        /*0040*/ 	.short	0x0002
        /*0042*/ 	.short	0x0010
        /*0044*/ 	.byte	0x00, 0xf5, 0x21, 0x00


	//----- nvinfo : EIATTR_KPARAM_INFO
	.align		4
.L_87:
        /*0048*/ 	.byte	0x04, 0x17
        /*004a*/ 	.short	(.L_89 - .L_88)
.L_88:
        /*004c*/ 	.word	0x00000000
        /*0050*/ 	.short	0x0001
        /*0052*/ 	.short	0x0008
        /*0054*/ 	.byte	0x00, 0xf0, 0x11, 0x00


	//----- nvinfo : EIATTR_KPARAM_INFO
	.align		4
.L_89:
        /*0058*/ 	.byte	0x04, 0x17
        /*005a*/ 	.short	(.L_91 - .L_90)
.L_90:
        /*005c*/ 	.word	0x00000000
        /*0060*/ 	.short	0x0000
        /*0062*/ 	.short	0x0000
        /*0064*/ 	.byte	0x00, 0xf5, 0x21, 0x00


	//----- nvinfo : EIATTR_SPARSE_MMA_MASK
	.align		4
.L_91:
        /*0068*/ 	.byte	0x03, 0x50
        /*006a*/ 	.short	0x0000


	//----- nvinfo : EIATTR_MAXREG_COUNT
	.align		4
        /*006c*/ 	.byte	0x03, 0x1b
        /*006e*/ 	.short	0x00ff


	//----- nvinfo : EIATTR_MERCURY_ISA_VERSION
	.align		4
        /*0070*/ 	.byte	0x03, 0x5f
        /*0072*/ 	.short	0x0101


	//----- nvinfo : EIATTR_VRC_CTA_INIT_COUNT
	.align		4
        /*0074*/ 	.byte	0x02, 0x4a
	.zero		1
	.zero		1


	//----- nvinfo : EIATTR_EXIT_INSTR_OFFSETS
	.align		4
        /*0078*/ 	.byte	0x04, 0x1c
        /*007a*/ 	.short	(.L_93 - .L_92)


	//   ....[0]....
.L_92:
        /*007c*/ 	.word	0x000000d0


	//   ....[1]....
        /*0080*/ 	.word	0x00000520


	//----- nvinfo : EIATTR_CBANK_PARAM_SIZE
	.align		4
.L_93:
        /*0084*/ 	.byte	0x03, 0x19
        /*0086*/ 	.short	0x0024


	//----- nvinfo : EIATTR_PARAM_CBANK
	.align		4
        /*0088*/ 	.byte	0x04, 0x0a
        /*008a*/ 	.short	(.L_95 - .L_94)
	.align		4
.L_94:
        /*008c*/ 	.word	index@(.nv.constant0._Z25ycbcr422_to_rgb_c3_kernelPKhiPhiii)
        /*0090*/ 	.short	0x0380
        /*0092*/ 	.short	0x0024


	//----- nvinfo : EIATTR_SW_WAR
	.align		4
.L_95:
        /*0094*/ 	.byte	0x04, 0x36
        /*0096*/ 	.short	(.L_97 - .L_96)
.L_96:
        /*0098*/ 	.word	0x00000008
.L_97:


//--------------------- .nv.info._Z26bgra_to_ycbcr422_c2_kernelPKhiPhiii --------------------------
	.section	.nv.info._Z26bgra_to_ycbcr422_c2_kernelPKhiPhiii,"",@"SHT_CUDA_INFO"
	.sectionflags	@""
	.align	4


	//----- nvinfo : EIATTR_CUDA_API_VERSION
	.align		4
        /*0000*/ 	.byte	0x04, 0x37
        /*0002*/ 	.short	(.L_99 - .L_98)
.L_98:
        /*0004*/ 	.word	0x00000082


	//----- nvinfo : EIATTR_KPARAM_INFO
	.align		4
.L_99:
        /*0008*/ 	.byte	0x04, 0x17
        /*000a*/ 	.short	(.L_101 - .L_100)
.L_100:
        /*000c*/ 	.word	0x00000000
        /*0010*/ 	.short	0x0005
        /*0012*/ 	.short	0x0020
        /*0014*/ 	.byte	0x00, 0xf0, 0x11, 0x00


	//----- nvinfo : EIATTR_KPARAM_INFO
	.align		4
.L_101:
        /*0018*/ 	.byte	0x04, 0x17
        /*001a*/ 	.short	(.L_103 - .L_102)
.L_102:
        /*001c*/ 	.word	0x00000000
        /*0020*/ 	.short	0x0004
        /*0022*/ 	.short	0x001c
        /*0024*/ 	.byte	0x00, 0xf0, 0x11, 0x00


	//----- nvinfo : EIATTR_KPARAM_INFO
	.align		4
.L_103:
        /*0028*/ 	.byte	0x04, 0x17
        /*002a*/ 	.short	(.L_105 - .L_104)
.L_104:
        /*002c*/ 	.word	0x00000000
        /*0030*/ 	.short	0x0003
        /*0032*/ 	.short	0x0018
        /*0034*/ 	.byte	0x00, 0xf0, 0x11, 0x00


	//----- nvinfo : EIATTR_KPARAM_INFO
	.align		4
.L_105:
        /*0038*/ 	.byte	0x04, 0x17
        /*003a*/ 	.short	(.L_107 - .L_106)
.L_106:
        /*003c*/ 	.word	0x00000000
        /*0040*/ 	.short	0x0002
        /*0042*/ 	.short	0x0010
        /*0044*/ 	.byte	0x00, 0xf5, 0x21, 0x00


	//----- nvinfo : EIATTR_KPARAM_INFO
	.align		4
.L_107:
        /*0048*/ 	.byte	0x04, 0x17
        /*004a*/ 	.short	(.L_109 - .L_108)
.L_108:
        /*004c*/ 	.word	0x00000000
        /*0050*/ 	.short	0x0001
        /*0052*/ 	.short	0x0008
        /*0054*/ 	.byte	0x00, 0xf0, 0x11, 0x00


	//----- nvinfo : EIATTR_KPARAM_INFO
	.align		4
.L_109:
        /*0058*/ 	.byte	0x04, 0x17
        /*005a*/ 	.short	(.L_111 - .L_110)
.L_110:
        /*005c*/ 	.word	0x00000000
        /*0060*/ 	.short	0x0000
        /*0062*/ 	.short	0x0000
        /*0064*/ 	.byte	0x00, 0xf5, 0x21, 0x00


	//----- nvinfo : EIATTR_SPARSE_MMA_MASK
	.align		4
.L_111:
        /*0068*/ 	.byte	0x03, 0x50
        /*006a*/ 	.short	0x0000


	//----- nvinfo : EIATTR_MAXREG_COUNT
	.align		4
        /*006c*/ 	.byte	0x03, 0x1b
        /*006e*/ 	.short	0x00ff


	//----- nvinfo : EIATTR_MERCURY_ISA_VERSION
	.align		4
        /*0070*/ 	.byte	0x03, 0x5f
        /*0072*/ 	.short	0x0101


	//----- nvinfo : EIATTR_VRC_CTA_INIT_COUNT
	.align		4
        /*0074*/ 	.byte	0x02, 0x4a
	.zero		1
	.zero		1


	//----- nvinfo : EIATTR_EXIT_INSTR_OFFSETS
	.align		4
        /*0078*/ 	.byte	0x04, 0x1c
        /*007a*/ 	.short	(.L_113 - .L_112)


	//   ....[0]....
.L_112:
        /*007c*/ 	.word	0x000000e0


	//   ....[1]....
        /*0080*/ 	.word	0x00000840


	//----- nvinfo : EIATTR_CBANK_PARAM_SIZE
	.align		4
.L_113:
        /*0084*/ 	.byte	0x03, 0x19
        /*0086*/ 	.short	0x0024


	//----- nvinfo : EIATTR_PARAM_CBANK
	.align		4
        /*0088*/ 	.byte	0x04, 0x0a
        /*008a*/ 	.short	(.L_115 - .L_114)
	.align		4
.L_114:
        /*008c*/ 	.word	index@(.nv.constant0._Z26bgra_to_ycbcr422_c2_kernelPKhiPhiii)
        /*0090*/ 	.short	0x0380
        /*0092*/ 	.short	0x0024


	//----- nvinfo : EIATTR_SW_WAR
	.align		4
.L_115:
        /*0094*/ 	.byte	0x04, 0x36
        /*0096*/ 	.short	(.L_117 - .L_116)
.L_116:
        /*0098*/ 	.word	0x00000008
.L_117:


//--------------------- .nv.info._Z25bgr_to_ycbcr422_c2_kernelPKhiPhiii --------------------------
	.section	.nv.info._Z25bgr_to_ycbcr422_c2_kernelPKhiPhiii,"",@"SHT_CUDA_INFO"
	.sectionflags	@""
	.align	4


	//----- nvinfo : EIATTR_CUDA_API_VERSION
	.align		4
        /*0000*/ 	.byte	0x04, 0x37
        /*0002*/ 	.short	(.L_119 - .L_118)
.L_118:
        /*0004*/ 	.word	0x00000082


	//----- nvinfo : EIATTR_KPARAM_INFO
	.align		4
.L_119:
        /*0008*/ 	.byte	0x04, 0x17
        /*000a*/ 	.short	(.L_121 - .L_120)
.L_120:
        /*000c*/ 	.word	0x00000000
        /*0010*/ 	.short	0x0005
        /*0012*/ 	.short	0x0020
        /*0014*/ 	.byte	0x00, 0xf0, 0x11, 0x00


	//----- nvinfo : EIATTR_KPARAM_INFO
	.align		4
.L_121:
        /*0018*/ 	.byte	0x04, 0x17
        /*001a*/ 	.short	(.L_123 - .L_122)
.L_122:
        /*001c*/ 	.word	0x00000000
        /*0020*/ 	.short	0x0004
        /*0022*/ 	.short	0x001c
        /*0024*/ 	.byte	0x00, 0xf0, 0x11, 0x00


	//----- nvinfo : EIATTR_KPARAM_INFO
	.align		4
.L_123:
        /*0028*/ 	.byte	0x04, 0x17
        /*002a*/ 	.short	(.L_125 - .L_124)
.L_124:
        /*002c*/ 	.word	0x00000000
        /*0030*/ 	.short	0x0003
        /*0032*/ 	.short	0x0018
        /*0034*/ 	.byte	0x00, 0xf0, 0x11, 0x00


	//----- nvinfo : EIATTR_KPARAM_INFO
	.align		4
.L_125:
        /*0038*/ 	.byte	0x04, 0x17
        /*003a*/ 	.short	(.L_127 - .L_126)
.L_126:
        /*003c*/ 	.word	0x00000000
        /*0040*/ 	.short	0x0002
        /*0042*/ 	.short	0x0010
        /*0044*/ 	.byte	0x00, 0xf5, 0x21, 0x00


	//----- nvinfo : EIATTR_KPARAM_INFO
	.align		4
.L_127:
        /*0048*/ 	.byte	0x04, 0x17
        /*004a*/ 	.short	(.L_129 - .L_128)
.L_128:
        /*004c*/ 	.word	0x00000000
        /*0050*/ 	.short	0x0001
        /*0052*/ 	.short	0x0008
        /*0054*/ 	.byte	0x00, 0xf0, 0x11, 0x00


	//----- nvinfo : EIATTR_KPARAM_INFO
	.align		4
.L_129:
        /*0058*/ 	.byte	0x04, 0x17
        /*005a*/ 	.short	(.L_131 - .L_130)
.L_130:
        /*005c*/ 	.word	0x00000000
        /*0060*/ 	.short	0x0000
        /*0062*/ 	.short	0x0000
        /*0064*/ 	.byte	0x00, 0xf5, 0x21, 0x00


	//----- nvinfo : EIATTR_SPARSE_MMA_MASK
	.align		4
.L_131:
        /*0068*/ 	.byte	0x03, 0x50
        /*006a*/ 	.short	0x0000


	//----- nvinfo : EIATTR_MAXREG_COUNT
	.align		4
        /*006c*/ 	.byte	0x03, 0x1b
        /*006e*/ 	.short	0x00ff


	//----- nvinfo : EIATTR_MERCURY_ISA_VERSION
	.align		4
        /*0070*/ 	.byte	0x03, 0x5f
        /*0072*/ 	.short	0x0101


	//----- nvinfo : EIATTR_VRC_CTA_INIT_COUNT
	.align		4
        /*0074*/ 	.byte	0x02, 0x4a
	.zero		1
	.zero		1


	//----- nvinfo : EIATTR_EXIT_INSTR_OFFSETS
	.align		4
        /*0078*/ 	.byte	0x04, 0x1c
        /*007a*/ 	.short	(.L_133 - .L_132)


	//   ....[0]....
.L_132:
        /*007c*/ 	.word	0x000000e0


	//   ....[1]....
        /*0080*/ 	.word	0x00000840


	//----- nvinfo : EIATTR_CBANK_PARAM_SIZE
	.align		4
.L_133:
        /*0084*/ 	.byte	0x03, 0x19
        /*0086*/ 	.short	0x0024


	//----- nvinfo : EIATTR_PARAM_CBANK
	.align		4
        /*0088*/ 	.byte	0x04, 0x0a
        /*008a*/ 	.short	(.L_135 - .L_134)
	.align		4
.L_134:
        /*008c*/ 	.word	index@(.nv.constant0._Z25bgr_to_ycbcr422_c2_kernelPKhiPhiii)
        /*0090*/ 	.short	0x0380
        /*0092*/ 	.short	0x0024


	//----- nvinfo : EIATTR_SW_WAR
	.align		4
.L_135:
        /*0094*/ 	.byte	0x04, 0x36
        /*0096*/ 	.short	(.L_137 - .L_136)
.L_136:
        /*0098*/ 	.word	0x00000008
.L_137:


//--------------------- .nv.info._Z25rgb_to_ycbcr422_c2_kernelPKhiPhiii --------------------------
	.section	.nv.info._Z25rgb_to_ycbcr422_c2_kernelPKhiPhiii,"",@"SHT_CUDA_INFO"
	.sectionflags	@""
	.align	4


	//----- nvinfo : EIATTR_CUDA_API_VERSION
	.align		4
        /*0000*/ 	.byte	0x04, 0x37
        /*0002*/ 	.short	(.L_139 - .L_138)
.L_138:
        /*0004*/ 	.word	0x00000082


	//----- nvinfo : EIATTR_KPARAM_INFO
	.align		4
.L_139:
        /*0008*/ 	.byte	0x04, 0x17
        /*000a*/ 	.short	(.L_141 - .L_140)
.L_140:
        /*000c*/ 	.word	0x00000000
        /*0010*/ 	.short	0x0005
        /*0012*/ 	.short	0x0020
        /*0014*/ 	.byte	0x00, 0xf0, 0x11, 0x00


	//----- nvinfo : EIATTR_KPARAM_INFO
	.align		4
.L_141:
        /*0018*/ 	.byte	0x04, 0x17
        /*001a*/ 	.short	(.L_143 - .L_142)
.L_142:
        /*001c*/ 	.word	0x00000000
        /*0020*/ 	.short	0x0004
        /*0022*/ 	.short	0x001c
        /*0024*/ 	.byte	0x00, 0xf0, 0x11, 0x00


	//----- nvinfo : EIATTR_KPARAM_INFO
	.align		4
.L_143:
        /*0028*/ 	.byte	0x04, 0x17
        /*002a*/ 	.short	(.L_145 - .L_144)
.L_144:
        /*002c*/ 	.word	0x00000000
        /*0030*/ 	.short	0x0003
        /*0032*/ 	.short	0x0018
        /*0034*/ 	.byte	0x00, 0xf0, 0x11, 0x00


	//----- nvinfo : EIATTR_KPARAM_INFO
	.align		4
.L_145:
        /*0038*/ 	.byte	0x04, 0x17
        /*003a*/ 	.short	(.L_147 - .L_146)
.L_146:
        /*003c*/ 	.word	0x00000000
        /*0040*/ 	.short	0x0002
        /*0042*/ 	.short	0x0010
        /*0044*/ 	.byte	0x00, 0xf5, 0x21, 0x00


	//----- nvinfo : EIATTR_KPARAM_INFO
	.align		4
.L_147:
        /*0048*/ 	.byte	0x04, 0x17
        /*004a*/ 	.short	(.L_149 - .L_148)
.L_148:
        /*004c*/ 	.word	0x00000000
        /*0050*/ 	.short	0x0001
        /*0052*/ 	.short	0x0008
        /*0054*/ 	.byte	0x00, 0xf0, 0x11, 0x00


	//----- nvinfo : EIATTR_KPARAM_INFO
	.align		4
.L_149:
        /*0058*/ 	.byte	0x04, 0x17
        /*005a*/ 	.short	(.L_151 - .L_150)
.L_150:
        /*005c*/ 	.word	0x00000000
        /*0060*/ 	.short	0x0000
        /*0062*/ 	.short	0x0000
        /*0064*/ 	.byte	0x00, 0xf5, 0x21, 0x00


	//----- nvinfo : EIATTR_SPARSE_MMA_MASK
	.align		4
.L_151:
        /*0068*/ 	.byte	0x03, 0x50
        /*006a*/ 	.short	0x0000


	//----- nvinfo : EIATTR_MAXREG_COUNT
	.align		4
        /*006c*/ 	.byte	0x03, 0x1b
        /*006e*/ 	.short	0x00ff


	//----- nvinfo : EIATTR_MERCURY_ISA_VERSION
	.align		4
        /*0070*/ 	.byte	0x03, 0x5f
        /*0072*/ 	.short	0x0101


	//----- nvinfo : EIATTR_VRC_CTA_INIT_COUNT
	.align		4
        /*0074*/ 	.byte	0x02, 0x4a
	.zero		1
	.zero		1


	//----- nvinfo : EIATTR_EXIT_INSTR_OFFSETS
	.align		4
        /*0078*/ 	.byte	0x04, 0x1c
        /*007a*/ 	.short	(.L_153 - .L_152)


	//   ....[0]....
.L_152:
        /*007c*/ 	.word	0x000000e0


	//   ....[1]....
        /*0080*/ 	.word	0x00000840


	//----- nvinfo : EIATTR_CBANK_PARAM_SIZE
	.align		4
.L_153:
        /*0084*/ 	.byte	0x03, 0x19
        /*0086*/ 	.short	0x0024


	//----- nvinfo : EIATTR_PARAM_CBANK
	.align		4
        /*0088*/ 	.byte	0x04, 0x0a
        /*008a*/ 	.short	(.L_155 - .L_154)
	.align		4
.L_154:
        /*008c*/ 	.word	index@(.nv.constant0._Z25rgb_to_ycbcr422_c2_kernelPKhiPhiii)
        /*0090*/ 	.short	0x0380
        /*0092*/ 	.short	0x0024


	//----- nvinfo : EIATTR_SW_WAR
	.align		4
.L_155:
        /*0094*/ 	.byte	0x04, 0x36
        /*0096*/ 	.short	(.L_157 - .L_156)
.L_156:
        /*0098*/ 	.word	0x00000008
.L_157:


//--------------------- .nv.callgraph             --------------------------
	.section	.nv.callgraph,"",@"SHT_CUDA_CALLGRAPH"
	.align	4
	.sectionentsize	8
	.align		4
        /*0000*/ 	.word	0x00000000
	.align		4
        /*0004*/ 	.word	0xffffffff
	.align		4
        /*0008*/ 	.word	0x00000000
	.align		4
        /*000c*/ 	.word	0xfffffffe
	.align		4
        /*0010*/ 	.word	0x00000000
	.align		4
        /*0014*/ 	.word	0xfffffffd
	.align		4
        /*0018*/ 	.word	0x00000000
	.align		4
        /*001c*/ 	.word	0xfffffffc


//--------------------- .text._Z25ycbcr422_to_bgr_c4_kernelPKhiPhiiih --------------------------
	.section	.text._Z25ycbcr422_to_bgr_c4_kernelPKhiPhiiih,"ax",@progbits
	.align	128
        .global         _Z25ycbcr422_to_bgr_c4_kernelPKhiPhiiih
        .type           _Z25ycbcr422_to_bgr_c4_kernelPKhiPhiiih,@function
        .size           _Z25ycbcr422_to_bgr_c4_kernelPKhiPhiiih,(.L_x_6 - _Z25ycbcr422_to_bgr_c4_kernelPKhiPhiiih)
        .other          _Z25ycbcr422_to_bgr_c4_kernelPKhiPhiiih,@"STO_CUDA_ENTRY STV_DEFAULT"
_Z25ycbcr422_to_bgr_c4_kernelPKhiPhiiih:
.text._Z25ycbcr422_to_bgr_c4_kernelPKhiPhiiih:
[----:B------:R-:W-:Y:S01]  /*0000*/  LDC R1, c[0x0][0x37c] ;  /* 0x0000df00ff017b82 */ /* 0x000fe20000000800 */
[----:B------:R-:W0:Y:S07]  /*0010*/  S2R R5, SR_TID.Y ;  /* 0x0000000000057919 */ /* 0x000e2e0000002200 */
[----:B------:R-:W1:Y:S01]  /*0020*/  LDC R2, c[0x0][0x360] ;  /* 0x0000d800ff027b82 */ /* 0x000e620000000800 */
[----:B------:R-:W2:Y:S01]  /*0030*/  LDCU UR6, c[0x0][0x3a0] ;  /* 0x00007400ff0677ac */ /* 0x000ea20008000800 */
[----:B------:R-:W1:Y:S01]  /*0040*/  S2R R3, SR_TID.X ;  /* 0x0000000000037919 */ /* 0x000e620000002100 */
[----:B------:R-:W3:Y:S05]  /*0050*/  LDCU UR7, c[0x0][0x39c] ;  /* 0x00007380ff0777ac */ /* 0x000eea0008000800 */
[----:B------:R-:W0:Y:S08]  /*0060*/  S2UR UR5, SR_CTAID.Y ;  /* 0x00000000000579c3 */ /* 0x000e300000002600 */
[----:B------:R-:W0:Y:S08]  /*0070*/  LDC R0, c[0x0][0x364] ;  /* 0x0000d900ff007b82 */ /* 0x000e300000000800 */
[----:B------:R-:W1:Y:S01]  /*0080*/  S2UR UR4, SR_CTAID.X ;  /* 0x00000000000479c3 */ /* 0x000e620000002500 */
[----:B0-----:R-:W-:-:S05]  /*0090*/  IMAD R0, R0, UR5, R5 ;  /* 0x0000000500007c24 */ /* 0x001fca000f8e0205 */
[----:B--2---:R-:W-:Y:S01]  /*00a0*/  ISETP.GE.AND P0, PT, R0, UR6, PT ;  /* 0x0000000600007c0c */ /* 0x004fe2000bf06270 */
[----:B-1----:R-:W-:-:S05]  /*00b0*/  IMAD R2, R2, UR4, R3 ;  /* 0x0000000402027c24 */ /* 0x002fca000f8e0203 */
[----:B---3--:R-:W-:-:S13]  /*00c0*/  ISETP.GE.OR P0, PT, R2, UR7, P0 ;  /* 0x0000000702007c0c */ /* 0x008fda0008706670 */
[----:B------:R-:W-:Y:S05]  /*00d0*/  @P0 EXIT ;  /* 0x000000000000094d */ /* 0x000fea0003800000 */
[----:B------:R-:W0:Y:S01]  /*00e0*/  LDCU UR4, c[0x0][0x388] ;  /* 0x00007100ff0477ac */ /* 0x000e220008000800 */
[----:B------:R-:W-:Y:S01]  /*00f0*/  IMAD.SHL.U32 R4, R2, 0x2, RZ ;  /* 0x0000000202047824 */ /* 0x000fe200078e00ff */
[----:B------:R-:W1:Y:S01]  /*0100*/  LDCU.64 UR6, c[0x0][0x380] ;  /* 0x00007000ff0677ac */ /* 0x000e620008000a00 */
[----:B------:R-:W2:Y:S01]  /*0110*/  LDCU.64 UR8, c[0x0][0x390] ;  /* 0x00007200ff0877ac */ /* 0x000ea20008000a00 */
[----:B0-----:R-:W-:Y:S01]  /*0120*/  IMAD R3, R0, UR4, RZ ;  /* 0x0000000400037c24 */ /* 0x001fe2000f8e02ff */
[----:B------:R-:W0:Y:S04]  /*0130*/  LDCU.64 UR4, c[0x0][0x358] ;  /* 0x00006b00ff0477ac */ /* 0x000e280008000a00 */
[----:B-1----:R-:W-:-:S04]  /*0140*/  IADD3 R5, P0, PT, R3, UR6, RZ ;  /* 0x0000000603057c10 */ /* 0x002fc8000ff1e0ff */
[----:B------:R-:W-:Y:S02]  /*0150*/  LEA.HI.X.SX32 R6, R3, UR7, 0x1, P0 ;  /* 0x0000000703067c11 */ /* 0x000fe400080f0eff */
[CC--:B------:R-:W-:Y:S02]  /*0160*/  IADD3 R12, P0, PT, R4.reuse, R5.reuse, RZ ;  /* 0x00000005040c7210 */ /* 0x0c0fe40007f1e0ff */
[C---:B------:R-:W-:Y:S02]  /*0170*/  LOP3.LUT R3, R4.reuse, 0xfffffffc, RZ, 0xc0, !PT ;  /* 0xfffffffc04037812 */ /* 0x040fe400078ec0ff */
[----:B------:R-:W-:Y:S02]  /*0180*/  LEA.HI.X.SX32 R13, R4, R6, 0x1, P0 ;  /* 0x00000006040d7211 */ /* 0x000fe400000f0eff */
[----:B------:R-:W-:-:S03]  /*0190*/  IADD3 R4, P0, PT, R3, R5, RZ ;  /* 0x0000000503047210 */ /* 0x000fc60007f1e0ff */
[----:B0-----:R-:W3:Y:S01]  /*01a0*/  LDG.E.U8 R15, desc[UR4][R12.64] ;  /* 0x000000040c0f7981 */ /* 0x001ee2000c1e1100 */
[----:B------:R-:W-:-:S05]  /*01b0*/  LEA.HI.X.SX32 R5, R3, R6, 0x1, P0 ;  /* 0x0000000603057211 */ /* 0x000fca00000f0eff */
[----:B------:R-:W4:Y:S04]  /*01c0*/  LDG.E.U8 R3, desc[UR4][R4.64+0x1] ;  /* 0x0000010404037981 */ /* 0x000f28000c1e1100 */
[----:B------:R-:W5:Y:S01]  /*01d0*/  LDG.E.U8 R14, desc[UR4][R4.64+0x3] ;  /* 0x00000304040e7981 */ /* 0x000f62000c1e1100 */
[----:B------:R-:W-:Y:S01]  /*01e0*/  UMOV UR6, 0x76c8b439 ;  /* 0x76c8b43900067882 */ /* 0x000fe20000000000 */
[----:B------:R-:W-:Y:S01]  /*01f0*/  UMOV UR7, 0x3ff29fbe ;  /* 0x3ff29fbe00077882 */ /* 0x000fe20000000000 */
[----:B---3--:R-:W0:Y:S08]  /*0200*/  I2F.F64.U16 R6, R15 ;  /* 0x0000000f00067312 */ /* 0x008e300000101800 */
[----:B----4-:R1:W3:Y:S01]  /*0210*/  I2F.F64.U16 R10, R3 ;  /* 0x00000003000a7312 */ /* 0x0102e20000101800 */
[----:B0-----:R-:W-:-:S07]  /*0220*/  DADD R6, R6, -16 ;  /* 0xc030000006067429 */ /* 0x001fce0000000000 */
[----:B-----5:R-:W0:Y:S01]  /*0230*/  I2F.F64.U16 R8, R14 ;  /* 0x0000000e00087312 */ /* 0x020e220000101800 */
[----:B-1----:R-:W-:Y:S01]  /*0240*/  IMAD.SHL.U32 R3, R2, 0x4, RZ ;  /* 0x0000000402037824 */ /* 0x002fe200078e00ff */
[----:B---3--:R-:W-:Y:S02]  /*0250*/  DADD R10, R10, -128 ;  /* 0xc06000000a0a7429 */ /* 0x008fe40000000000 */
[----:B------:R-:W-:Y:S01]  /*0260*/  DMUL R6, R6, UR6 ;  /* 0x0000000606067c28 */ /* 0x000fe20008000000 */
[----:B------:R-:W-:Y:S01]  /*0270*/  UMOV UR6, 0xe5604189 ;  /* 0xe560418900067882 */ /* 0x000fe20000000000 */
[----:B------:R-:W-:Y:S01]  /*0280*/  UMOV UR7, 0x400022d0 ;  /* 0x400022d000077882 */ /* 0x000fe20000000000 */
[----:B0-----:R-:W-:-:S05]  /*0290*/  DADD R8, R8, -128 ;  /* 0xc060000008087429 */ /* 0x001fca0000000000 */
[--C-:B------:R-:W-:Y:S01]  /*02a0*/  DFMA R12, R10, UR6, R6.reuse ;  /* 0x000000060a0c7c2b */ /* 0x100fe20008000006 */
[----:B------:R-:W-:Y:S01]  /*02b0*/  UMOV UR6, 0x4bc6a7f0 ;  /* 0x4bc6a7f000067882 */ /* 0x000fe20000000000 */
[----:B------:R-:W-:Y:S02]  /*02c0*/  UMOV UR7, 0x3ff98937 ;  /* 0x3ff9893700077882 */ /* 0x000fe40000000000 */
[----:B------:R-:W-:Y:S01]  /*02d0*/  DFMA R4, R8, UR6, R6 ;  /* 0x0000000608047c2b */ /* 0x000fe20008000006 */
[----:B------:R-:W-:-:S03]  /*02e0*/  UMOV UR6, 0x9374bc6a ;  /* 0x9374bc6a00067882 */ /* 0x000fc60000000000 */
[C---:B------:R-:W-:Y:S01]  /*02f0*/  DSETP.GT.AND P0, PT, R12.reuse, 255, PT ;  /* 0x406fe0000c00742a */ /* 0x040fe20003f04000 */
[----:B------:R-:W-:Y:S01]  /*0300*/  UMOV UR7, 0x3fea0418 ;  /* 0x3fea041800077882 */ /* 0x000fe20000000000 */
[----:B------:R-:W-:Y:S02]  /*0310*/  DSETP.GEU.AND P1, PT, R12, RZ, PT ;  /* 0x000000ff0c00722a */ /* 0x000fe40003f2e000 */
[----:B------:R-:W-:Y:S01]  /*0320*/  DFMA R6, R8, -UR6, R6 ;  /* 0x8000000608067c2b */ /* 0x000fe20008000006 */
[----:B------:R-:W-:Y:S01]  /*0330*/  UMOV UR6, 0x2b020c4a ;  /* 0x2b020c4a00067882 */ /* 0x000fe20000000000 */
[----:B------:R-:W-:Y:S01]  /*0340*/  FSEL R8, R12, RZ, !P0 ;  /* 0x000000ff0c087208 */ /* 0x000fe20004000000 */
[----:B------:R-:W-:Y:S01]  /*0350*/  UMOV UR7, 0x3fd91687 ;  /* 0x3fd9168700077882 */ /* 0x000fe20000000000 */
[----:B------:R-:W-:Y:S01]  /*0360*/  FSEL R12, R13, 3.748046875, !P0 ;  /* 0x406fe0000d0c7808 */ /* 0x000fe20004000000 */
[----:B------:R-:W-:Y:S01]  /*0370*/  DSETP.GEU.AND P0, PT, R4, RZ, PT ;  /* 0x000000ff0400722a */ /* 0x000fe20003f0e000 */
[----:B------:R-:W-:Y:S01]  /*0380*/  FSEL R8, R8, RZ, P1 ;  /* 0x000000ff08087208 */ /* 0x000fe20000800000 */
[----:B------:R-:W0:Y:S01]  /*0390*/  LDC.U8 R13, c[0x0][0x3a4] ;  /* 0x0000e900ff0d7b82 */ /* 0x000e220000000000 */
[----:B------:R-:W-:Y:S01]  /*03a0*/  FSEL R9, R12, RZ, P1 ;  /* 0x000000ff0c097208 */ /* 0x000fe20000800000 */
[----:B------:R-:W-:Y:S01]  /*03b0*/  DFMA R6, R10, -UR6, R6 ;  /* 0x800000060a067c2b */ /* 0x000fe20008000006 */
[----:B------:R-:W1:Y:S01]  /*03c0*/  LDCU UR6, c[0x0][0x398] ;  /* 0x00007300ff0677ac */ /* 0x000e620008000800 */
[----:B------:R-:W-:Y:S01]  /*03d0*/  DSETP.GT.AND P1, PT, R4, 255, PT ;  /* 0x406fe0000400742a */ /* 0x000fe20003f24000 */
[----:B------:R-:W-:-:S02]  /*03e0*/  SHF.R.S32.HI R11, RZ, 0x1f, R3 ;  /* 0x0000001fff0b7819 */ /* 0x000fc40000011403 */
[----:B------:R-:W3:Y:S03]  /*03f0*/  F2I.U32.F64.TRUNC R9, R8 ;  /* 0x0000000800097311 */ /* 0x000ee6000030d000 */
[----:B------:R-:W-:Y:S02]  /*0400*/  FSEL R4, R4, RZ, !P1 ;  /* 0x000000ff04047208 */ /* 0x000fe40004800000 */
[----:B------:R-:W-:Y:S01]  /*0410*/  FSEL R5, R5, 3.748046875, !P1 ;  /* 0x406fe00005057808 */ /* 0x000fe20004800000 */
[C---:B------:R-:W-:Y:S01]  /*0420*/  DSETP.GT.AND P1, PT, R6.reuse, 255, PT ;  /* 0x406fe0000600742a */ /* 0x040fe20003f24000 */
[----:B------:R-:W-:Y:S02]  /*0430*/  FSEL R4, R4, RZ, P0 ;  /* 0x000000ff04047208 */ /* 0x000fe40000000000 */
[----:B------:R-:W-:Y:S01]  /*0440*/  FSEL R5, R5, RZ, P0 ;  /* 0x000000ff05057208 */ /* 0x000fe20000000000 */
[----:B------:R-:W-:-:S02]  /*0450*/  DSETP.GEU.AND P0, PT, R6, RZ, PT ;  /* 0x000000ff0600722a */ /* 0x000fc40003f0e000 */
[----:B------:R-:W-:Y:S02]  /*0460*/  FSEL R7, R7, 3.748046875, !P1 ;  /* 0x406fe00007077808 */ /* 0x000fe40004800000 */
[----:B------:R-:W-:Y:S01]  /*0470*/  FSEL R6, R6, RZ, !P1 ;  /* 0x000000ff06067208 */ /* 0x000fe20004800000 */
[----:B------:R-:W4:Y:S01]  /*0480*/  F2I.U32.F64.TRUNC R5, R4 ;  /* 0x0000000400057311 */ /* 0x000f22000030d000 */
[----:B------:R-:W-:Y:S01]  /*0490*/  FSEL R7, R7, RZ, P0 ;  /* 0x000000ff07077208 */ /* 0x000fe20000000000 */
[----:B-1----:R-:W-:Y:S01]  /*04a0*/  IMAD R0, R0, UR6, RZ ;  /* 0x0000000600007c24 */ /* 0x002fe2000f8e02ff */
[----:B------:R-:W-:-:S04]  /*04b0*/  FSEL R6, R6, RZ, P0 ;  /* 0x000000ff06067208 */ /* 0x000fc80000000000 */
[----:B--2---:R-:W-:Y:S01]  /*04c0*/  IADD3 R2, P0, P1, R0, UR8, R3 ;  /* 0x0000000800027c10 */ /* 0x004fe2000f91e003 */
[----:B------:R-:W1:Y:S01]  /*04d0*/  F2I.U32.F64.TRUNC R7, R6 ;  /* 0x0000000600077311 */ /* 0x000e62000030d000 */
[----:B------:R-:W-:-:S04]  /*04e0*/  SHF.R.S32.HI R0, RZ, 0x1f, R0 ;  /* 0x0000001fff007819 */ /* 0x000fc80000011400 */
[----:B------:R-:W-:-:S05]  /*04f0*/  IADD3.X R3, PT, PT, R0, UR9, R11, P0, P1 ;  /* 0x0000000900037c10 */ /* 0x000fca00087e240b */
[----:B---3--:R-:W-:Y:S04]  /*0500*/  STG.E.U8 desc[UR4][R2.64], R9 ;  /* 0x0000000902007986 */ /* 0x008fe8000c101104 */
[----:B----4-:R-:W-:Y:S04]  /*0510*/  STG.E.U8 desc[UR4][R2.64+0x2], R5 ;  /* 0x0000020502007986 */ /* 0x010fe8000c101104 */
[----:B-1----:R-:W-:Y:S04]  /*0520*/  STG.E.U8 desc[UR4][R2.64+0x1], R7 ;  /* 0x0000010702007986 */ /* 0x002fe8000c101104 */
[----:B0-----:R-:W-:Y:S01]  /*0530*/  STG.E.U8 desc[UR4][R2.64+0x3], R13 ;  /* 0x0000030d02007986 */ /* 0x001fe2000c101104 */
[----:B------:R-:W-:Y:S05]  /*0540*/  EXIT ;  /* 0x000000000000794d */ /* 0x000fea0003800000 */
.L_x_0:
[----:B------:R-:W-:-:S00]  /*0550*/  BRA `(.L_x_0) ;  /* 0xfffffffc00fc7947 */ /* 0x000fc0000383ffff */
[----:B------:R-:W-:-:S00]  /*0560*/  NOP ;  /* 0x0000000000007918 */ /* 0x000fc00000000000 */
        /* <DEDUP_REMOVED lines=9> */
.L_x_6:


//--------------------- .text._Z25ycbcr422_to_bgr_c3_kernelPKhiPhiii --------------------------
	.section	.text._Z25ycbcr422_to_bgr_c3_kernelPKhiPhiii,"ax",@progbits
	.align	128
        .global         _Z25ycbcr422_to_bgr_c3_kernelPKhiPhiii
        .type           _Z25ycbcr422_to_bgr_c3_kernelPKhiPhiii,@function
        .size           _Z25ycbcr422_to_bgr_c3_kernelPKhiPhiii,(.L_x_7 - _Z25ycbcr422_to_bgr_c3_kernelPKhiPhiii)
        .other          _Z25ycbcr422_to_bgr_c3_kernelPKhiPhiii,@"STO_CUDA_ENTRY STV_DEFAULT"
_Z25ycbcr422_to_bgr_c3_kernelPKhiPhiii:
.text._Z25ycbcr422_to_bgr_c3_kernelPKhiPhiii:
        /* <DEDUP_REMOVED lines=25> */
[----:B0-----:R-:W2:Y:S01]  /*0190*/  LDG.E.U8 R15, desc[UR4][R12.64] ;  /* 0x000000040c0f7981 */ /* 0x001ea2000c1e1100 */
[----:B------:R-:W-:-:S05]  /*01a0*/  LEA.HI.X.SX32 R5, R3, R6, 0x1, P0 ;  /* 0x0000000603057211 */ /* 0x000fca00000f0eff */
[----:B------:R-:W3:Y:S04]  /*01b0*/  LDG.E.U8 R3, desc[UR4][R4.64+0x1] ;  /* 0x0000010404037981 */ /* 0x000ee8000c1e1100 */
[----:B------:R-:W4:Y:S01]  /*01c0*/  LDG.E.U8 R14, desc[UR4][R4.64+0x3] ;  /* 0x00000304040e7981 */ /* 0x000f22000c1e1100 */
[----:B------:R-:W-:Y:S01]  /*01d0*/  UMOV UR6, 0x76c8b439 ;  /* 0x76c8b43900067882 */ /* 0x000fe20000000000 */
[----:B------:R-:W-:Y:S01]  /*01e0*/  UMOV UR7, 0x3ff29fbe ;  /* 0x3ff29fbe00077882 */ /* 0x000fe20000000000 */
[----:B------:R-:W-:Y:S01]  /*01f0*/  UMOV UR8, 0x9374bc6a ;  /* 0x9374bc6a00087882 */ /* 0x000fe20000000000 */
[----:B------:R-:W-:Y:S01]  /*0200*/  UMOV UR9, 0x3fea0418 ;  /* 0x3fea041800097882 */ /* 0x000fe20000000000 */
[----:B--2---:R-:W0:Y:S08]  /*0210*/  I2F.F64.U16 R6, R15 ;  /* 0x0000000f00067312 */ /* 0x004e300000101800 */
[----:B---3--:R1:W2:Y:S01]  /*0220*/  I2F.F64.U16 R10, R3 ;  /* 0x00000003000a7312 */ /* 0x0082a20000101800 */
[----:B0-----:R-:W-:-:S07]  /*0230*/  DADD R6, R6, -16 ;  /* 0xc030000006067429 */ /* 0x001fce0000000000 */
[----:B----4-:R-:W0:Y:S01]  /*0240*/  I2F.F64.U16 R8, R14 ;  /* 0x0000000e00087312 */ /* 0x010e220000101800 */
[----:B-1----:R-:W-:Y:S01]  /*0250*/  IMAD R3, R2, 0x3, RZ ;  /* 0x0000000302037824 */ /* 0x002fe200078e02ff */
[----:B--2---:R-:W-:Y:S02]  /*0260*/  DADD R10, R10, -128 ;  /* 0xc06000000a0a7429 */ /* 0x004fe40000000000 */
[----:B------:R-:W-:Y:S01]  /*0270*/  DMUL R6, R6, UR6 ;  /* 0x0000000606067c28 */ /* 0x000fe20008000000 */
[----:B------:R-:W-:Y:S01]  /*0280*/  UMOV UR6, 0xe5604189 ;  /* 0xe560418900067882 */ /* 0x000fe20000000000 */
[----:B------:R-:W-:Y:S01]  /*0290*/  UMOV UR7, 0x400022d0 ;  /* 0x400022d000077882 */ /* 0x000fe20000000000 */
[----:B0-----:R-:W-:-:S05]  /*02a0*/  DADD R8, R8, -128 ;  /* 0xc060000008087429 */ /* 0x001fca0000000000 */
[--C-:B------:R-:W-:Y:S01]  /*02b0*/  DFMA R12, R10, UR6, R6.reuse ;  /* 0x000000060a0c7c2b */ /* 0x100fe20008000006 */
[----:B------:R-:W-:Y:S01]  /*02c0*/  UMOV UR6, 0x4bc6a7f0 ;  /* 0x4bc6a7f000067882 */ /* 0x000fe20000000000 */
[----:B------:R-:W-:Y:S01]  /*02d0*/  UMOV UR7, 0x3ff98937 ;  /* 0x3ff9893700077882 */ /* 0x000fe20000000000 */
[--C-:B------:R-:W-:Y:S01]  /*02e0*/  DFMA R4, R8, -UR8, R6.reuse ;  /* 0x8000000808047c2b */ /* 0x100fe20008000006 */
[----:B------:R-:W0:Y:S04]  /*02f0*/  LDCU.64 UR8, c[0x0][0x390] ;  /* 0x00007200ff0877ac */ /* 0x000e280008000a00 */
[----:B------:R-:W-:Y:S02]  /*0300*/  DSETP.GT.AND P0, PT, R12, 255, PT ;  /* 0x406fe0000c00742a */ /* 0x000fe40003f04000 */
[----:B------:R-:W-:Y:S01]  /*0310*/  DFMA R6, R8, UR6, R6 ;  /* 0x0000000608067c2b */ /* 0x000fe20008000006 */
[----:B------:R-:W-:Y:S01]  /*0320*/  UMOV UR6, 0x2b020c4a ;  /* 0x2b020c4a00067882 */ /* 0x000fe20000000000 */
[----:B------:R-:W-:Y:S01]  /*0330*/  DSETP.GEU.AND P1, PT, R12, RZ, PT ;  /* 0x000000ff0c00722a */ /* 0x000fe20003f2e000 */
[----:B------:R-:W-:Y:S01]  /*0340*/  UMOV UR7, 0x3fd91687 ;  /* 0x3fd9168700077882 */ /* 0x000fe20000000000 */
[----:B------:R-:W-:Y:S01]  /*0350*/  FSEL R8, R12, RZ, !P0 ;  /* 0x000000ff0c087208 */ /* 0x000fe20004000000 */
[----:B------:R-:W-:Y:S01]  /*0360*/  DFMA R4, R10, -UR6, R4 ;  /* 0x800000060a047c2b */ /* 0x000fe20008000004 */
[----:B------:R-:W-:Y:S01]  /*0370*/  FSEL R12, R13, 3.748046875, !P0 ;  /* 0x406fe0000d0c7808 */ /* 0x000fe20004000000 */
[----:B------:R-:W1:Y:S01]  /*0380*/  LDCU UR6, c[0x0][0x398] ;  /* 0x00007300ff0677ac */ /* 0x000e620008000800 */
[----:B------:R-:W-:Y:S01]  /*0390*/  FSEL R8, R8, RZ, P1 ;  /* 0x000000ff08087208 */ /* 0x000fe20000800000 */
[C---:B------:R-:W-:Y:S01]  /*03a0*/  DSETP.GEU.AND P0, PT, R6.reuse, RZ, PT ;  /* 0x000000ff0600722a */ /* 0x040fe20003f0e000 */
[----:B------:R-:W-:Y:S01]  /*03b0*/  FSEL R9, R12, RZ, P1 ;  /* 0x000000ff0c097208 */ /* 0x000fe20000800000 */
[----:B------:R-:W-:Y:S01]  /*03c0*/  DSETP.GT.AND P1, PT, R6, 255, PT ;  /* 0x406fe0000600742a */ /* 0x000fe20003f24000 */
[----:B------:R-:W-:-:S04]  /*03d0*/  SHF.R.S32.HI R11, RZ, 0x1f, R3 ;  /* 0x0000001fff0b7819 */ /* 0x000fc80000011403 */
[----:B------:R-:W2:Y:S01]  /*03e0*/  F2I.U32.F64.TRUNC R9, R8 ;  /* 0x0000000800097311 */ /* 0x000ea2000030d000 */
[----:B------:R-:W-:Y:S02]  /*03f0*/  FSEL R6, R6, RZ, !P1 ;  /* 0x000000ff06067208 */ /* 0x000fe40004800000 */
[----:B------:R-:W-:Y:S01]  /*0400*/  FSEL R7, R7, 3.748046875, !P1 ;  /* 0x406fe00007077808 */ /* 0x000fe20004800000 */
[C---:B------:R-:W-:Y:S01]  /*0410*/  DSETP.GT.AND P1, PT, R4.reuse, 255, PT ;  /* 0x406fe0000400742a */ /* 0x040fe20003f24000 */
[----:B------:R-:W-:Y:S02]  /*0420*/  FSEL R6, R6, RZ, P0 ;  /* 0x000000ff06067208 */ /* 0x000fe40000000000 */
[----:B------:R-:W-:Y:S01]  /*0430*/  FSEL R7, R7, RZ, P0 ;  /* 0x000000ff07077208 */ /* 0x000fe20000000000 */
[----:B------:R-:W-:Y:S01]  /*0440*/  DSETP.GEU.AND P0, PT, R4, RZ, PT ;  /* 0x000000ff0400722a */ /* 0x000fe20003f0e000 */
[----:B-1----:R-:W-:Y:S01]  /*0450*/  IMAD R0, R0, UR6, RZ ;  /* 0x0000000600007c24 */ /* 0x002fe2000f8e02ff */
[----:B------:R-:W-:-:S02]  /*0460*/  FSEL R5, R5, 3.748046875, !P1 ;  /* 0x406fe00005057808 */ /* 0x000fc40004800000 */
[----:B------:R-:W-:Y:S01]  /*0470*/  FSEL R4, R4, RZ, !P1 ;  /* 0x000000ff04047208 */ /* 0x000fe20004800000 */
[----:B------:R-:W1:Y:S01]  /*0480*/  F2I.U32.F64.TRUNC R7, R6 ;  /* 0x0000000600077311 */ /* 0x000e62000030d000 */
[----:B------:R-:W-:Y:S02]  /*0490*/  FSEL R5, R5, RZ, P0 ;  /* 0x000000ff05057208 */ /* 0x000fe40000000000 */
[----:B------:R-:W-:Y:S02]  /*04a0*/  FSEL R4, R4, RZ, P0 ;  /* 0x000000ff04047208 */ /* 0x000fe40000000000 */
[----:B0-----:R-:W-:Y:S02]  /*04b0*/  IADD3 R2, P0, P1, R0, UR8, R3 ;  /* 0x0000000800027c10 */ /* 0x001fe4000f91e003 */
[----:B------:R-:W-:Y:S01]  /*04c0*/  SHF.R.S32.HI R0, RZ, 0x1f, R0 ;  /* 0x0000001fff007819 */ /* 0x000fe20000011400 */
[----:B------:R-:W0:Y:S03]  /*04d0*/  F2I.U32.F64.TRUNC R5, R4 ;  /* 0x0000000400057311 */ /* 0x000e26000030d000 */
[----:B------:R-:W-:-:S05]  /*04e0*/  IADD3.X R3, PT, PT, R0, UR9, R11, P0, P1 ;  /* 0x0000000900037c10 */ /* 0x000fca00087e240b */
[----:B--2---:R-:W-:Y:S04]  /*04f0*/  STG.E.U8 desc[UR4][R2.64], R9 ;  /* 0x0000000902007986 */ /* 0x004fe8000c101104 */
[----:B-1----:R-:W-:Y:S04]  /*0500*/  STG.E.U8 desc[UR4][R2.64+0x2], R7 ;  /* 0x0000020702007986 */ /* 0x002fe8000c101104 */
[----:B0-----:R-:W-:Y:S01]  /*0510*/  STG.E.U8 desc[UR4][R2.64+0x1], R5 ;  /* 0x0000010502007986 */ /* 0x001fe2000c101104 */
[----:B------:R-:W-:Y:S05]  /*0520*/  EXIT ;  /* 0x000000000000794d */ /* 0x000fea0003800000 */
.L_x_1:
        /* <DEDUP_REMOVED lines=13> */
.L_x_7:


//--------------------- .text._Z25ycbcr422_to_rgb_c3_kernelPKhiPhiii --------------------------
	.section	.text._Z25ycbcr422_to_rgb_c3_kernelPKhiPhiii,"ax",@progbits
	.align	128
        .global         _Z25ycbcr422_to_rgb_c3_kernelPKhiPhiii
        .type           _Z25ycbcr422_to_rgb_c3_kernelPKhiPhiii,@function
        .size           _Z25ycbcr422_to_rgb_c3_kernelPKhiPhiii,(.L_x_8 - _Z25ycbcr422_to_rgb_c3_kernelPKhiPhiii)
        .other          _Z25ycbcr422_to_rgb_c3_kernelPKhiPhiii,@"STO_CUDA_ENTRY STV_DEFAULT"
_Z25ycbcr422_to_rgb_c3_kernelPKhiPhiii:
.text._Z25ycbcr422_to_rgb_c3_kernelPKhiPhiii:
        /* <DEDUP_REMOVED lines=62> */
[----:B------:R-:W-:Y:S01]  /*03e0*/  F2I.U32.F64.TRUNC R9, R8 ;  /* 0x0000000800097311 */ /* 0x000fe2000030d000 */
        /* <DEDUP_REMOVED lines=16> */
[----:B-1----:R-:W-:Y:S04]  /*04f0*/  STG.E.U8 desc[UR4][R2.64], R7 ;  /* 0x0000000702007986 */ /* 0x002fe8000c101104 */
[----:B------:R-:W-:Y:S04]  /*0500*/  STG.E.U8 desc[UR4][R2.64+0x2], R9 ;  /* 0x0000020902007986 */ /* 0x000fe8000c101104 */
[----:B0-----:R-:W-:Y:S01]  /*0510*/  STG.E.U8 desc[UR4][R2.64+0x1], R5 ;  /* 0x0000010502007986 */ /* 0x001fe2000c101104 */
[----:B------:R-:W-:Y:S05]  /*0520*/  EXIT ;  /* 0x000000000000794d */ /* 0x000fea0003800000 */
.L_x_2:
        /* <DEDUP_REMOVED lines=13> */
.L_x_8:


//--------------------- .text._Z26bgra_to_ycbcr422_c2_kernelPKhiPhiii --------------------------
	.section	.text._Z26bgra_to_ycbcr422_c2_kernelPKhiPhiii,"ax",@progbits
	.align	128
        .global         _Z26bgra_to_ycbcr422_c2_kernelPKhiPhiii
        .type           _Z26bgra_to_ycbcr422_c2_kernelPKhiPhiii,@function
        .size           _Z26bgra_to_ycbcr422_c2_kernelPKhiPhiii,(.L_x_9 - _Z26bgra_to_ycbcr422_c2_kernelPKhiPhiii)
        .other          _Z26bgra_to_ycbcr422_c2_kernelPKhiPhiii,@"STO_CUDA_ENTRY STV_DEFAULT"
_Z26bgra_to_ycbcr422_c2_kernelPKhiPhiii:
.text._Z26bgra_to_ycbcr422_c2_kernelPKhiPhiii:
[----:B------:R-:W-:Y:S01]  /*0000*/  LDC R1, c[0x0][0x37c] ;  /* 0x0000df00ff017b82 */ /* 0x000fe20000000800 */
[----:B------:R-:W0:Y:S07]  /*0010*/  S2R R5, SR_TID.Y ;  /* 0x0000000000057919 */ /* 0x000e2e0000002200 */
[----:B------:R-:W1:Y:S01]  /*0020*/  LDC R10, c[0x0][0x360] ;  /* 0x0000d800ff0a7b82 */ /* 0x000e620000000800 */
[----:B------:R-:W2:Y:S01]  /*0030*/  LDCU UR4, c[0x0][0x39c] ;  /* 0x00007380ff0477ac */ /* 0x000ea20008000800 */
[----:B------:R-:W1:Y:S01]  /*0040*/  S2R R3, SR_TID.X ;  /* 0x0000000000037919 */ /* 0x000e620000002100 */
[----:B------:R-:W3:Y:S05]  /*0050*/  LDCU UR7, c[0x0][0x3a0] ;  /* 0x00007400ff0777ac */ /* 0x000eea0008000800 */
[----:B------:R-:W0:Y:S08]  /*0060*/  S2UR UR6, SR_CTAID.Y ;  /* 0x00000000000679c3 */ /* 0x000e300000002600 */
[----:B------:R-:W0:Y:S01]  /*0070*/  LDC R0, c[0x0][0x364] ;  /* 0x0000d900ff007b82 */ /* 0x000e220000000800 */
[----:B--2---:R-:W-:-:S07]  /*0080*/  USHF.R.S32.HI UR4, URZ, 0x1, UR4 ;  /* 0x00000001ff047899 */ /* 0x004fce0008011404 */
[----:B------:R-:W1:Y:S01]  /*0090*/  S2UR UR5, SR_CTAID.X ;  /* 0x00000000000579c3 */ /* 0x000e620000002500 */
[----:B0-----:R-:W-:-:S05]  /*00a0*/  IMAD R0, R0, UR6, R5 ;  /* 0x0000000600007c24 */ /* 0x001fca000f8e0205 */
[----:B---3--:R-:W-:Y:S01]  /*00b0*/  ISETP.GE.AND P0, PT, R0, UR7, PT ;  /* 0x0000000700007c0c */ /* 0x008fe2000bf06270 */
[----:B-1----:R-:W-:-:S05]  /*00c0*/  IMAD R10, R10, UR5, R3 ;  /* 0x000000050a0a7c24 */ /* 0x002fca000f8e0203 */
[----:B------:R-:W-:-:S13]  /*00d0*/  ISETP.GE.OR P0, PT, R10, UR4, P0 ;  /* 0x000000040a007c0c */ /* 0x000fda0008706670 */
[----:B------:R-:W-:Y:S05]  /*00e0*/  @P0 EXIT ;  /* 0x000000000000094d */ /* 0x000fea0003800000 */
[----:B------:R-:W0:Y:S01]  /*00f0*/  LDCU UR6, c[0x0][0x388] ;  /* 0x00007100ff0677ac */ /* 0x000e220008000800 */
[----:B------:R-:W-:Y:S01]  /*0100*/  IMAD.SHL.U32 R2, R10, 0x8, RZ ;  /* 0x000000080a027824 */ /* 0x000fe200078e00ff */
[----:B------:R-:W1:Y:S04]  /*0110*/  LDCU.64 UR8, c[0x0][0x380] ;  /* 0x00007000ff0877ac */ /* 0x000e680008000a00 */
[----:B------:R-:W-:Y:S01]  /*0120*/  SHF.R.S32.HI R4, RZ, 0x1f, R2 ;  /* 0x0000001fff047819 */ /* 0x000fe20000011402 */
[----:B------:R-:W2:Y:S01]  /*0130*/  LDCU.64 UR4, c[0x0][0x358] ;  /* 0x00006b00ff0477ac */ /* 0x000ea20008000a00 */
[----:B0-----:R-:W-:-:S05]  /*0140*/  IMAD R3, R0, UR6, RZ ;  /* 0x0000000600037c24 */ /* 0x001fca000f8e02ff */
[----:B-1----:R-:W-:Y:S02]  /*0150*/  IADD3 R2, P0, P1, R3, UR8, R2 ;  /* 0x0000000803027c10 */ /* 0x002fe4000f91e002 */
[----:B------:R-:W-:-:S04]  /*0160*/  SHF.R.S32.HI R3, RZ, 0x1f, R3 ;  /* 0x0000001fff037819 */ /* 0x000fc80000011403 */
[----:B------:R-:W-:-:S05]  /*0170*/  IADD3.X R3, PT, PT, R3, UR9, R4, P0, P1 ;  /* 0x0000000903037c10 */ /* 0x000fca00087e2404 */
[----:B--2---:R-:W2:Y:S04]  /*0180*/  LDG.E.U8 R5, desc[UR4][R2.64+0x1] ;  /* 0x0000010402057981 */ /* 0x004ea8000c1e1100 */
[----:B------:R-:W3:Y:S04]  /*0190*/  LDG.E.U8 R14, desc[UR4][R2.64+0x2] ;  /* 0x00000204020e7981 */ /* 0x000ee8000c1e1100 */
[----:B------:R-:W4:Y:S04]  /*01a0*/  LDG.E.U8 R12, desc[UR4][R2.64] ;  /* 0x00000004020c7981 */ /* 0x000f28000c1e1100 */
[----:B------:R-:W5:Y:S04]  /*01b0*/  LDG.E.U8 R18, desc[UR4][R2.64+0x5] ;  /* 0x0000050402127981 */ /* 0x000f68000c1e1100 */
[----:B------:R-:W5:Y:S04]  /*01c0*/  LDG.E.U8 R8, desc[UR4][R2.64+0x6] ;  /* 0x0000060402087981 */ /* 0x000f68000c1e1100 */
[----:B------:R0:W5:Y:S01]  /*01d0*/  LDG.E.U8 R4, desc[UR4][R2.64+0x4] ;  /* 0x0000040402047981 */ /* 0x000162000c1e1100 */
[----:B------:R-:W-:Y:S01]  /*01e0*/  UMOV UR6, 0x9ba5e354 ;  /* 0x9ba5e35400067882 */ /* 0x000fe20000000000 */
        /* <DEDUP_REMOVED lines=13> */
[----:B------:R-:W-:Y:S01]  /*02c0*/  IMAD.SHL.U32 R11, R10, 0x4, RZ ;  /* 0x000000040a0b7824 */ /* 0x000fe200078e00ff */
[----:B--2---:R-:W1:Y:S08]  /*02d0*/  I2F.F64.U16 R6, R5 ;  /* 0x0000000500067312 */ /* 0x004e700000101800 */
[----:B---3--:R-:W2:Y:S01]  /*02e0*/  I2F.F64.U16 R14, R14 ;  /* 0x0000000e000e7312 */ /* 0x008ea20000101800 */
[----:B-1----:R-:W-:-:S07]  /*02f0*/  DMUL R20, R6, UR6 ;  /* 0x0000000606147c28 */ /* 0x002fce0008000000 */
[----:B----4-:R-:W1:Y:S01]  /*0300*/  I2F.F64.U16 R12, R12 ;  /* 0x0000000c000c7312 */ /* 0x010e620000101800 */
[C---:B------:R-:W-:Y:S02]  /*0310*/  DMUL R16, R6.reuse, UR12 ;  /* 0x0000000c06107c28 */ /* 0x040fe40008000000 */
[----:B------:R-:W-:Y:S02]  /*0320*/  DMUL R6, R6, UR18 ;  /* 0x0000001206067c28 */ /* 0x000fe40008000000 */
[----:B--2---:R-:W-:-:S03]  /*0330*/  DFMA R20, R14, UR8, R20 ;  /* 0x000000080e147c2b */ /* 0x004fc60008000014 */
[----:B-----5:R-:W0:Y:S01]  /*0340*/  I2F.F64.U16 R18, R18 ;  /* 0x0000001200127312 */ /* 0x020e220000101800 */
[C---:B------:R-:W-:Y:S02]  /*0350*/  DFMA R16, R14.reuse, -UR14, -R16 ;  /* 0x8000000e0e107c2b */ /* 0x040fe40008000810 */
[----:B------:R-:W-:Y:S02]  /*0360*/  DFMA R14, R14, UR16, -R6 ;  /* 0x000000100e0e7c2b */ /* 0x000fe40008000806 */
[----:B-1----:R-:W-:-:S03]  /*0370*/  DFMA R20, R12, UR10, R20 ;  /* 0x0000000a0c147c2b */ /* 0x002fc60008000014 */
[----:B------:R-:W1:Y:S01]  /*0380*/  I2F.F64.U16 R8, R8 ;  /* 0x0000000800087312 */ /* 0x000e620000101800 */
[----:B------:R-:W-:Y:S02]  /*0390*/  DFMA R16, R12, UR16, R16 ;  /* 0x000000100c107c2b */ /* 0x000fe40008000010 */
[----:B0-----:R-:W-:-:S05]  /*03a0*/  DMUL R2, R18, UR12 ;  /* 0x0000000c12027c28 */ /* 0x001fca0008000000 */
[----:B------:R-:W0:Y:S01]  /*03b0*/  I2F.F64.U16 R4, R4 ;  /* 0x0000000400047312 */ /* 0x000e220000101800 */
[C---:B------:R-:W-:Y:S02]  /*03c0*/  DMUL R6, R18.reuse, UR18 ;  /* 0x0000001212067c28 */ /* 0x040fe40008000000 */
[----:B------:R-:W-:Y:S01]  /*03d0*/  DMUL R18, R18, UR6 ;  /* 0x0000000612127c28 */ /* 0x000fe20008000000 */
[----:B------:R-:W-:Y:S01]  /*03e0*/  UMOV UR6, 0x56041893 ;  /* 0x5604189300067882 */ /* 0x000fe20000000000 */
[----:B------:R-:W-:Y:S01]  /*03f0*/  UMOV UR7, 0x3fb22d0e ;  /* 0x3fb22d0e00077882 */ /* 0x000fe20000000000 */
[----:B------:R-:W-:Y:S02]  /*0400*/  DADD R20, R20, 16 ;  /* 0x4030000014147429 */ /* 0x000fe40000000000 */
[----:B-1----:R-:W-:Y:S02]  /*0410*/  DFMA R2, R8, -UR14, -R2 ;  /* 0x8000000e08027c2b */ /* 0x002fe40008000802 */
[----:B------:R-:W-:-:S02]  /*0420*/  DFMA R14, R12, -UR6, R14 ;  /* 0x800000060c0e7c2b */ /* 0x000fc4000800000e */
[----:B------:R-:W-:Y:S02]  /*0430*/  DADD R16, R16, 128 ;  /* 0x4060000010107429 */ /* 0x000fe40000000000 */
[----:B------:R-:W-:Y:S02]  /*0440*/  DFMA R6, R8, UR16, -R6 ;  /* 0x0000001008067c2b */ /* 0x000fe40008000806 */
[----:B0-----:R-:W-:Y:S02]  /*0450*/  DFMA R2, R4, UR16, R2 ;  /* 0x0000001004027c2b */ /* 0x001fe40008000002 */
[----:B------:R-:W-:Y:S02]  /*0460*/  DSETP.GT.AND P0, PT, R20, 255, PT ;  /* 0x406fe0001400742a */ /* 0x000fe40003f04000 */
[----:B------:R-:W-:Y:S02]  /*0470*/  DADD R14, R14, 128 ;  /* 0x406000000e0e7429 */ /* 0x000fe40000000000 */
[----:B------:R-:W-:-:S02]  /*0480*/  DSETP.GT.AND P1, PT, R16, 255, PT ;  /* 0x406fe0001000742a */ /* 0x000fc40003f24000 */
[----:B------:R-:W-:Y:S01]  /*0490*/  FSEL R12, R20, RZ, !P0 ;  /* 0x000000ff140c7208 */ /* 0x000fe20004000000 */
[----:B------:R-:W-:Y:S01]  /*04a0*/  DFMA R18, R8, UR8, R18 ;  /* 0x0000000808127c2b */ /* 0x000fe20008000012 */
[----:B------:R-:W-:Y:S01]  /*04b0*/  FSEL R13, R21, 3.748046875, !P0 ;  /* 0x406fe000150d7808 */ /* 0x000fe20004000000 */
[----:B------:R-:W-:Y:S01]  /*04c0*/  DSETP.GEU.AND P0, PT, R16, RZ, PT ;  /* 0x000000ff1000722a */ /* 0x000fe20003f0e000 */
[----:B------:R-:W0:Y:S01]  /*04d0*/  LDCU.64 UR8, c[0x0][0x390] ;  /* 0x00007200ff0877ac */ /* 0x000e220008000a00 */
[----:B------:R-:W-:Y:S01]  /*04e0*/  DFMA R8, R4, -UR6, R6 ;  /* 0x8000000604087c2b */ /* 0x000fe20008000006 */
[----:B------:R-:W-:Y:S01]  /*04f0*/  FSEL R16, R16, RZ, !P1 ;  /* 0x000000ff10107208 */ /* 0x000fe20004800000 */
[----:B------:R-:W-:Y:S01]  /*0500*/  DADD R2, R2, 128 ;  /* 0x4060000002027429 */ /* 0x000fe20000000000 */
[----:B------:R-:W-:Y:S01]  /*0510*/  FSEL R17, R17, 3.748046875, !P1 ;  /* 0x406fe00011117808 */ /* 0x000fe20004800000 */
[C---:B------:R-:W-:Y:S01]  /*0520*/  DSETP.GT.AND P1, PT, R14.reuse, 255, PT ;  /* 0x406fe0000e00742a */ /* 0x040fe20003f24000 */
[----:B------:R-:W-:Y:S01]  /*0530*/  FSEL R16, R16, RZ, P0 ;  /* 0x000000ff10107208 */ /* 0x000fe20000000000 */
[----:B------:R1:W-:Y:S01]  /*0540*/  F2I.U32.F64.TRUNC R6, R12 ;  /* 0x0000000c00067311 */ /* 0x0003e2000030d000 */
[----:B------:R-:W-:Y:S01]  /*0550*/  FSEL R17, R17, RZ, P0 ;  /* 0x000000ff11117208 */ /* 0x000fe20000000000 */
[----:B------:R-:W-:Y:S01]  /*0560*/  DSETP.GEU.AND P0, PT, R14, RZ, PT ;  /* 0x000000ff0e00722a */ /* 0x000fe20003f0e000 */
[----:B------:R-:W2:Y:S01]  /*0570*/  LDCU UR6, c[0x0][0x398] ;  /* 0x00007300ff0677ac */ /* 0x000ea20008000800 */
[----:B------:R-:W-:Y:S01]  /*0580*/  FSEL R14, R14, RZ, !P1 ;  /* 0x000000ff0e0e7208 */ /* 0x000fe20004800000 */
[----:B------:R-:W-:Y:S01]  /*0590*/  DADD R8, R8, 128 ;  /* 0x4060000008087429 */ /* 0x000fe20000000000 */
[----:B------:R-:W-:Y:S01]  /*05a0*/  FSEL R15, R15, 3.748046875, !P1 ;  /* 0x406fe0000f0f7808 */ /* 0x000fe20004800000 */
[----:B------:R-:W-:Y:S01]  /*05b0*/  DSETP.GT.AND P1, PT, R2, 255, PT ;  /* 0x406fe0000200742a */ /* 0x000fe20003f24000 */
[----:B------:R-:W-:Y:S01]  /*05c0*/  FSEL R14, R14, RZ, P0 ;  /* 0x000000ff0e0e7208 */ /* 0x000fe20000000000 */
[----:B------:R-:W-:Y:S01]  /*05d0*/  DFMA R4, R4, UR10, R18 ;  /* 0x0000000a04047c2b */ /* 0x000fe20008000012 */
[----:B------:R-:W-:Y:S01]  /*05e0*/  FSEL R15, R15, RZ, P0 ;  /* 0x000000ff0f0f7208 */ /* 0x000fe20000000000 */
[----:B------:R-:W-:Y:S01]  /*05f0*/  DSETP.GEU.AND P0, PT, R2, RZ, PT ;  /* 0x000000ff0200722a */ /* 0x000fe20003f0e000 */
[----:B------:R-:W3:Y:S01]  /*0600*/  F2I.U32.F64.TRUNC R7, R16 ;  /* 0x0000001000077311 */ /* 0x000ee2000030d000 */
[----:B-1----:R-:W-:-:S02]  /*0610*/  FSEL R12, R2, RZ, !P1 ;  /* 0x000000ff020c7208 */ /* 0x002fc40004800000 */
[----:B------:R-:W-:Y:S01]  /*0620*/  FSEL R2, R3, 3.748046875, !P1 ;  /* 0x406fe00003027808 */ /* 0x000fe20004800000 */
[----:B------:R-:W-:Y:S01]  /*0630*/  DSETP.GT.AND P1, PT, R8, 255, PT ;  /* 0x406fe0000800742a */ /* 0x000fe20003f24000 */
[----:B------:R-:W-:Y:S01]  /*0640*/  FSEL R12, R12, RZ, P0 ;  /* 0x000000ff0c0c7208 */ /* 0x000fe20000000000 */
[----:B------:R-:W-:Y:S01]  /*0650*/  DADD R4, R4, 16 ;  /* 0x4030000004047429 */ /* 0x000fe20000000000 */
[----:B------:R-:W-:Y:S01]  /*0660*/  FSEL R13, R2, RZ, P0 ;  /* 0x000000ff020d7208 */ /* 0x000fe20000000000 */
[----:B------:R-:W-:Y:S01]  /*0670*/  DSETP.GEU.AND P0, PT, R8, RZ, PT ;  /* 0x000000ff0800722a */ /* 0x000fe20003f0e000 */
[----:B------:R-:W1:Y:S01]  /*0680*/  F2I.U32.F64.TRUNC R3, R14 ;  /* 0x0000000e00037311 */ /* 0x000e62000030d000 */
[----:B------:R-:W-:Y:S01]  /*0690*/  FSEL R8, R8, RZ, !P1 ;  /* 0x000000ff08087208 */ /* 0x000fe20004800000 */
[----:B--2---:R-:W-:Y:S01]  /*06a0*/  IMAD R0, R0, UR6, RZ ;  /* 0x0000000600007c24 */ /* 0x004fe2000f8e02ff */
[----:B------:R-:W-:Y:S02]  /*06b0*/  FSEL R9, R9, 3.748046875, !P1 ;  /* 0x406fe00009097808 */ /* 0x000fe40004800000 */
[----:B------:R-:W-:-:S02]  /*06c0*/  FSEL R8, R8, RZ, P0 ;  /* 0x000000ff08087208 */ /* 0x000fc40000000000 */
[----:B------:R-:W-:Y:S01]  /*06d0*/  FSEL R9, R9, RZ, P0 ;  /* 0x000000ff09097208 */ /* 0x000fe20000000000 */
[----:B------:R-:W2:Y:S01]  /*06e0*/  F2I.U32.F64.TRUNC R12, R12 ;  /* 0x0000000c000c7311 */ /* 0x000ea2000030d000 */
[----:B------:R-:W-:Y:S01]  /*06f0*/  DSETP.GT.AND P0, PT, R4, 255, PT ;  /* 0x406fe0000400742a */ /* 0x000fe20003f04000 */
[----:B------:R-:W-:Y:S02]  /*0700*/  SHF.R.S32.HI R10, RZ, 0x1f, R0 ;  /* 0x0000001fff0a7819 */ /* 0x000fe40000011400 */
[----:B---3--:R-:W-:-:S03]  /*0710*/  LOP3.LUT R7, R7, 0xff, RZ, 0xc0, !PT ;  /* 0x000000ff07077812 */ /* 0x008fc600078ec0ff */
[----:B------:R-:W-:Y:S01]  /*0720*/  FSEL R5, R5, 3.748046875, !P0 ;  /* 0x406fe00005057808 */ /* 0x000fe20004000000 */
[----:B------:R-:W3:Y:S01]  /*0730*/  F2I.U32.F64.TRUNC R8, R8 ;  /* 0x0000000800087311 */ /* 0x000ee2000030d000 */
[----:B------:R-:W-:Y:S02]  /*0740*/  FSEL R4, R4, RZ, !P0 ;  /* 0x000000ff04047208 */ /* 0x000fe40004000000 */
[--C-:B0-----:R-:W-:Y:S02]  /*0750*/  IADD3 R2, P0, P1, R0, UR8, R11.reuse ;  /* 0x0000000800027c10 */ /* 0x101fe4000f91e00b */
[----:B-1----:R-:W-:Y:S02]  /*0760*/  LOP3.LUT R0, R3, 0xff, RZ, 0xc0, !PT ;  /* 0x000000ff03007812 */ /* 0x002fe400078ec0ff */
[----:B--2---:R-:W-:Y:S01]  /*0770*/  LOP3.LUT R12, R12, 0xff, RZ, 0xc0, !PT ;  /* 0x000000ff0c0c7812 */ /* 0x004fe200078ec0ff */
[----:B------:R-:W0:Y:S01]  /*0780*/  F2I.U32.F64.TRUNC R5, R4 ;  /* 0x0000000400057311 */ /* 0x000e22000030d000 */
[----:B------:R-:W-:-:S03]  /*0790*/  SHF.R.S32.HI R13, RZ, 0x1f, R11 ;  /* 0x0000001fff0d7819 */ /* 0x000fc6000001140b */
[----:B------:R-:W-:Y:S01]  /*07a0*/  IMAD.IADD R7, R7, 0x1, R12 ;  /* 0x0000000107077824 */ /* 0x000fe200078e020c */
[----:B------:R-:W-:Y:S02]  /*07b0*/  IADD3.X R3, PT, PT, R10, UR9, R13, P0, P1 ;  /* 0x000000090a037c10 */ /* 0x000fe400087e240d */
[----:B---3--:R-:W-:Y:S02]  /*07c0*/  LOP3.LUT R9, R8, 0xff, RZ, 0xc0, !PT ;  /* 0x000000ff08097812 */ /* 0x008fe400078ec0ff */
[----:B------:R-:W-:Y:S01]  /*07d0*/  SHF.R.U32.HI R7, RZ, 0x1, R7 ;  /* 0x00000001ff077819 */ /* 0x000fe20000011607 */
[----:B------:R-:W-:Y:S02]  /*07e0*/  STG.E.U8 desc[UR4][R2.64], R6 ;  /* 0x0000000602007986 */ /* 0x000fe4000c101104 */
[----:B------:R-:W-:Y:S02]  /*07f0*/  IMAD.IADD R0, R0, 0x1, R9 ;  /* 0x0000000100007824 */ /* 0x000fe400078e0209 */
[----:B------:R-:W-:Y:S03]  /*0800*/  STG.E.U8 desc[UR4][R2.64+0x1], R7 ;  /* 0x0000010702007986 */ /* 0x000fe6000c101104 */
[----:B------:R-:W-:Y:S01]  /*0810*/  SHF.R.U32.HI R9, RZ, 0x1, R0 ;  /* 0x00000001ff097819 */ /* 0x000fe20000011600 */
[----:B0-----:R-:W-:Y:S04]  /*0820*/  STG.E.U8 desc[UR4][R2.64+0x2], R5 ;  /* 0x0000020502007986 */ /* 0x001fe8000c101104 */
[----:B------:R-:W-:Y:S01]  /*0830*/  STG.E.U8 desc[UR4][R2.64+0x3], R9 ;  /* 0x0000030902007986 */ /* 0x000fe2000c101104 */
[----:B------:R-:W-:Y:S05]  /*0840*/  EXIT ;  /* 0x000000000000794d */ /* 0x000fea0003800000 */
.L_x_3:
        /* <DEDUP_REMOVED lines=11> */
.L_x_9:


//--------------------- .text._Z25bgr_to_ycbcr422_c2_kernelPKhiPhiii --------------------------
	.section	.text._Z25bgr_to_ycbcr422_c2_kernelPKhiPhiii,"ax",@progbits
	.align	128
        .global         _Z25bgr_to_ycbcr422_c2_kernelPKhiPhiii
        .type           _Z25bgr_to_ycbcr422_c2_kernelPKhiPhiii,@function
        .size           _Z25bgr_to_ycbcr422_c2_kernelPKhiPhiii,(.L_x_10 - _Z25bgr_to_ycbcr422_c2_kernelPKhiPhiii)
        .other          _Z25bgr_to_ycbcr422_c2_kernelPKhiPhiii,@"STO_CUDA_ENTRY STV_DEFAULT"
_Z25bgr_to_ycbcr422_c2_kernelPKhiPhiii:
.text._Z25bgr_to_ycbcr422_c2_kernelPKhiPhiii:
        /* <DEDUP_REMOVED lines=16> */
[----:B------:R-:W-:Y:S01]  /*0100*/  IMAD R2, R10, 0x6, RZ ;  /* 0x000000060a027824 */ /* 0x000fe200078e02ff */
        /* <DEDUP_REMOVED lines=116> */
.L_x_4:
        /* <DEDUP_REMOVED lines=11> */
.L_x_10:


//--------------------- .text._Z25rgb_to_ycbcr422_c2_kernelPKhiPhiii --------------------------
	.section	.text._Z25rgb_to_ycbcr422_c2_kernelPKhiPhiii,"ax",@progbits
	.align	128
        .global         _Z25rgb_to_ycbcr422_c2_kernelPKhiPhiii
        .type           _Z25rgb_to_ycbcr422_c2_kernelPKhiPhiii,@function
        .size           _Z25rgb_to_ycbcr422_c2_kernelPKhiPhiii,(.L_x_11 - _Z25rgb_to_ycbcr422_c2_kernelPKhiPhiii)
        .other          _Z25rgb_to_ycbcr422_c2_kernelPKhiPhiii,@"STO_CUDA_ENTRY STV_DEFAULT"
_Z25rgb_to_ycbcr422_c2_kernelPKhiPhiii:
.text._Z25rgb_to_ycbcr422_c2_kernelPKhiPhiii:
        /* <DEDUP_REMOVED lines=133> */
.L_x_5:
        /* <DEDUP_REMOVED lines=11> */
.L_x_11:


//--------------------- .nv.shared.reserved.0     --------------------------
	.section	.nv.shared.reserved.0,"aw",@nobits
	.weak		__nv_reservedSMEM_offset_0_alias
	.size		__nv_reservedSMEM_offset_0_alias, 0, 64
	.other		__nv_reservedSMEM_offset_0_alias,@"STO_CUDA_RESERVED_SHARED STV_DEFAULT"
__nv_reservedSMEM_offset_0_alias:
	.zero		0
	.zero		64


//--------------------- .nv.constant0._Z25ycbcr422_to_bgr_c4_kernelPKhiPhiiih --------------------------
	.section	.nv.constant0._Z25ycbcr422_to_bgr_c4_kernelPKhiPhiiih,"a",@progbits
	.sectionflags	@""
	.align	4
.nv.constant0._Z25ycbcr422_to_bgr_c4_kernelPKhiPhiiih:
	.zero		933


//--------------------- .nv.constant0._Z25ycbcr422_to_bgr_c3_kernelPKhiPhiii --------------------------
	.section	.nv.constant0._Z25ycbcr422_to_bgr_c3_kernelPKhiPhiii,"a",@progbits
	.sectionflags	@""
	.align	4
.nv.constant0._Z25ycbcr422_to_bgr_c3_kernelPKhiPhiii:
	.zero		932


//--------------------- .nv.constant0._Z25ycbcr422_to_rgb_c3_kernelPKhiPhiii --------------------------
	.section	.nv.constant0._Z25ycbcr422_to_rgb_c3_kernelPKhiPhiii,"a",@progbits
	.sectionflags	@""
	.align	4
.nv.constant0._Z25ycbcr422_to_rgb_c3_kernelPKhiPhiii:
	.zero		932


//--------------------- .nv.constant0._Z26bgra_to_ycbcr422_c2_kernelPKhiPhiii --------------------------
	.section	.nv.constant0._Z26bgra_to_ycbcr422_c2_kernelPKhiPhiii,"a",@progbits
	.sectionflags	@""
	.align	4
.nv.constant0._Z26bgra_to_ycbcr422_c2_kernelPKhiPhiii:
	.zero		932


//--------------------- .nv.constant0._Z25bgr_to_ycbcr422_c2_kernelPKhiPhiii --------------------------
	.section	.nv.constant0._Z25bgr_to_ycbcr422_c2_kernelPKhiPhiii,"a",@progbits
	.sectionflags	@""
	.align	4
.nv.constant0._Z25bgr_to_ycbcr422_c2_kernelPKhiPhiii:
	.zero		932


//--------------------- .nv.constant0._Z25rgb_to_ycbcr422_c2_kernelPKhiPhiii --------------------------
	.section	.nv.constant0._Z25rgb_to_ycbcr422_c2_kernelPKhiPhiii,"a",@progbits
	.sectionflags	@""
	.align	4
.nv.constant0._Z25rgb_to_ycbcr422_c2_kernelPKhiPhiii:
	.zero		932


//--------------------- SYMBOLS --------------------------

	.type		.nv.reservedSmem.offset0,@object
	.size		.nv.reservedSmem.offset0,0x4
